	.target	sm_90a

	.elftype	@"ET_EXEC"


//--------------------- .note.nv.tkinfo           --------------------------
	.section	.note.nv.tkinfo,"",@"SHT_NOTE"
	.sectionflags	@"SHF_NOTE_NV_TKINFO"
	.tkinfo
        /*0018*/ 	.word	0x00000002
        /*0030*/ 	.string	""
        /*0030*/ 	.string	"ptxas"
        /*0030*/ 	.string	"Cuda compilation tools, release 13.0, V13.0.88"
        /*0030*/ 	.string	"Build cuda_13.0.r13.0/compiler.36424714_0"
        /*0030*/ 	.string	"-arch sm_90a -m 64 "



//--------------------- .note.nv.cuinfo           --------------------------
	.section	.note.nv.cuinfo,"",@"SHT_NOTE"
	.sectionflags	@"SHF_NOTE_NV_CUINFO"
        /*0018*/ 	.short	0x0002
        /*001a*/ 	.short	0x005a
        /*001c*/ 	.short	0x0082
	.zero		2


//--------------------- .nv.info                  --------------------------
	.section	.nv.info,"",@"SHT_CUDA_INFO"
	.align	4


	//----- nvinfo : EIATTR_REGCOUNT
	.align		4
        /*0000*/ 	.byte	0x04, 0x2f
        /*0002*/ 	.short	(.L_12 - .L_11)
	.align		4
.L_11:
        /*0004*/ 	.word	index@(_ZN7cutlass13device_kernelINS_4gemm6kernel13GemmUniversalIN4cute5tupleIJiiiiEEENS1_10collective13CollectiveMmaINS1_37MainloopSm90TmaGmmaWarpSpecializedFP8ILi56ENS5_IJNS4_1CILi2EEENSA_ILi1EEESC_EEENS1_32KernelTmaWarpSpecializedPingpongEEENS5_IJNSA_ILi64EEESG_NSA_ILi32EEEEEENS_12float_e4m3_tENS5_IJlSC_lEEESJ_SK_NS4_8TiledMMAINS4_8MMA_AtomIJNS4_4SM904GMMA30MMA_64x64x32_F32E4M3E4M3_SS_TNILNSO_7ScaleInE1ELSQ_1EEEEEENS4_6LayoutINS5_IJSC_SC_SC_EEENS5_IJNSA_ILi0EEESV_SV_EEEEENS5_IJNS4_10UnderscoreESY_SY_EEEEENS4_13SM90_TMA_LOADENS4_14ComposedLayoutINS4_7SwizzleILi1ELi4ELi3EEENS4_18smem_ptr_flag_bitsILi8EEENST_INS5_IJNSA_ILi8EEESH_EEENS5_IJSH_SC_EEEEEEEvNS4_8identityENS4_23SM90_TMA_LOAD_MULTICASTES1B_vS1C_EENS_8epilogue10collective6detail29Sm90TmaWarpSpecializedAdapterINS1G_15DefaultEpilogueISJ_SK_SK_NS1F_6thread17LinearCombinationISJ_Li1EffLNS1K_9ScaleType4KindE0ELNS_15FloatRoundStyleE2ESJ_EENS1_15EpilogueDefaultEEEEEvvEEEEvNT_6ParamsE)
        /*0008*/ 	.word	0x000000a8


	//----- nvinfo : EIATTR_FRAME_SIZE
	.align		4
.L_12:
        /*000c*/ 	.byte	0x04, 0x11
        /*000e*/ 	.short	(.L_14 - .L_13)
	.align		4
.L_13:
        /*0010*/ 	.word	index@(_ZN7cutlass13device_kernelINS_4gemm6kernel13GemmUniversalIN4cute5tupleIJiiiiEEENS1_10collective13CollectiveMmaINS1_37MainloopSm90TmaGmmaWarpSpecializedFP8ILi56ENS5_IJNS4_1CILi2EEENSA_ILi1EEESC_EEENS1_32KernelTmaWarpSpecializedPingpongEEENS5_IJNSA_ILi64EEESG_NSA_ILi32EEEEEENS_12float_e4m3_tENS5_IJlSC_lEEESJ_SK_NS4_8TiledMMAINS4_8MMA_AtomIJNS4_4SM904GMMA30MMA_64x64x32_F32E4M3E4M3_SS_TNILNSO_7ScaleInE1ELSQ_1EEEEEENS4_6LayoutINS5_IJSC_SC_SC_EEENS5_IJNSA_ILi0EEESV_SV_EEEEENS5_IJNS4_10UnderscoreESY_SY_EEEEENS4_13SM90_TMA_LOADENS4_14ComposedLayoutINS4_7SwizzleILi1ELi4ELi3EEENS4_18smem_ptr_flag_bitsILi8EEENST_INS5_IJNSA_ILi8EEESH_EEENS5_IJSH_SC_EEEEEEEvNS4_8identityENS4_23SM90_TMA_LOAD_MULTICASTES1B_vS1C_EENS_8epilogue10collective6detail29Sm90TmaWarpSpecializedAdapterINS1G_15DefaultEpilogueISJ_SK_SK_NS1F_6thread17LinearCombinationISJ_Li1EffLNS1K_9ScaleType4KindE0ELNS_15FloatRoundStyleE2ESJ_EENS1_15EpilogueDefaultEEEEEvvEEEEvNT_6ParamsE)
        /*0014*/ 	.word	0x00000000


	//----- nvinfo : EIATTR_MIN_STACK_SIZE
	.align		4
.L_14:
        /*0018*/ 	.byte	0x04, 0x12
        /*001a*/ 	.short	(.L_16 - .L_15)
	.align		4
.L_15:
        /*001c*/ 	.word	index@(_ZN7cutlass13device_kernelINS_4gemm6kernel13GemmUniversalIN4cute5tupleIJiiiiEEENS1_10collective13CollectiveMmaINS1_37MainloopSm90TmaGmmaWarpSpecializedFP8ILi56ENS5_IJNS4_1CILi2EEENSA_ILi1EEESC_EEENS1_32KernelTmaWarpSpecializedPingpongEEENS5_IJNSA_ILi64EEESG_NSA_ILi32EEEEEENS_12float_e4m3_tENS5_IJlSC_lEEESJ_SK_NS4_8TiledMMAINS4_8MMA_AtomIJNS4_4SM904GMMA30MMA_64x64x32_F32E4M3E4M3_SS_TNILNSO_7ScaleInE1ELSQ_1EEEEEENS4_6LayoutINS5_IJSC_SC_SC_EEENS5_IJNSA_ILi0EEESV_SV_EEEEENS5_IJNS4_10UnderscoreESY_SY_EEEEENS4_13SM90_TMA_LOADENS4_14ComposedLayoutINS4_7SwizzleILi1ELi4ELi3EEENS4_18smem_ptr_flag_bitsILi8EEENST_INS5_IJNSA_ILi8EEESH_EEENS5_IJSH_SC_EEEEEEEvNS4_8identityENS4_23SM90_TMA_LOAD_MULTICASTES1B_vS1C_EENS_8epilogue10collective6detail29Sm90TmaWarpSpecializedAdapterINS1G_15DefaultEpilogueISJ_SK_SK_NS1F_6thread17LinearCombinationISJ_Li1EffLNS1K_9ScaleType4KindE0ELNS_15FloatRoundStyleE2ESJ_EENS1_15EpilogueDefaultEEEEEvvEEEEvNT_6ParamsE)
        /*0020*/ 	.word	0x00000000
.L_16:


//--------------------- .nv.compat                --------------------------
	.section	.nv.compat,"",@"SHT_CUDA_COMPAT_INFO"
	.align	4
        /*0000*/ 	.byte	0x02, 0x09, 0x01, 0x00, 0x02, 0x02, 0x04, 0x00, 0x02, 0x05, 0x05, 0x00, 0x03, 0x07, 0x01, 0x01
        /*0010*/ 	.byte	0x02, 0x03, 0x01, 0x00, 0x02, 0x06, 0x01, 0x00, 0x04, 0x0b, 0x08, 0x00, 0x00, 0x00, 0x00, 0x00
        /*0020*/ 	.byte	0x00, 0x00, 0x00, 0x00


//--------------------- .nv.info._ZN7cutlass13device_kernelINS_4gemm6kernel13GemmUniversalIN4cute5tupleIJiiiiEEENS1_10collective13CollectiveMmaINS1_37MainloopSm90TmaGmmaWarpSpecializedFP8ILi56ENS5_IJNS4_1CILi2EEENSA_ILi1EEESC_EEENS1_32KernelTmaWarpSpecializedPingpongEEENS5_IJNSA_ILi64EEESG_NSA_ILi32EEEEEENS_12float_e4m3_tENS5_IJlSC_lEEESJ_SK_NS4_8TiledMMAINS4_8MMA_AtomIJNS4_4SM904GMMA30MMA_64x64x32_F32E4M3E4M3_SS_TNILNSO_7ScaleInE1ELSQ_1EEEEEENS4_6LayoutINS5_IJSC_SC_SC_EEENS5_IJNSA_ILi0EEESV_SV_EEEEENS5_IJNS4_10UnderscoreESY_SY_EEEEENS4_13SM90_TMA_LOADENS4_14ComposedLayoutINS4_7SwizzleILi1ELi4ELi3EEENS4_18smem_ptr_flag_bitsILi8EEENST_INS5_IJNSA_ILi8EEESH_EEENS5_IJSH_SC_EEEEEEEvNS4_8identityENS4_23SM90_TMA_LOAD_MULTICASTES1B_vS1C_EENS_8epilogue10collective6detail29Sm90TmaWarpSpecializedAdapterINS1G_15DefaultEpilogueISJ_SK_SK_NS1F_6thread17LinearCombinationISJ_Li1EffLNS1K_9ScaleType4KindE0ELNS_15FloatRoundStyleE2ESJ_EENS1_15EpilogueDefaultEEEEEvvEEEEvNT_6ParamsE --------------------------
	.section	.nv.info._ZN7cutlass13device_kernelINS_4gemm6kernel13GemmUniversalIN4cute5tupleIJiiiiEEENS1_10collective13CollectiveMmaINS1_37MainloopSm90TmaGmmaWarpSpecializedFP8ILi56ENS5_IJNS4_1CILi2EEENSA_ILi1EEESC_EEENS1_32KernelTmaWarpSpecializedPingpongEEENS5_IJNSA_ILi64EEESG_NSA_ILi32EEEEEENS_12float_e4m3_tENS5_IJlSC_lEEESJ_SK_NS4_8TiledMMAINS4_8MMA_AtomIJNS4_4SM904GMMA30MMA_64x64x32_F32E4M3E4M3_SS_TNILNSO_7ScaleInE1ELSQ_1EEEEEENS4_6LayoutINS5_IJSC_SC_SC_EEENS5_IJNSA_ILi0EEESV_SV_EEEEENS5_IJNS4_10UnderscoreESY_SY_EEEEENS4_13SM90_TMA_LOADENS4_14ComposedLayoutINS4_7SwizzleILi1ELi4ELi3EEENS4_18smem_ptr_flag_bitsILi8EEENST_INS5_IJNSA_ILi8EEESH_EEENS5_IJSH_SC_EEEEEEEvNS4_8identityENS4_23SM90_TMA_LOAD_MULTICASTES1B_vS1C_EENS_8epilogue10collective6detail29Sm90TmaWarpSpecializedAdapterINS1G_15DefaultEpilogueISJ_SK_SK_NS1F_6thread17LinearCombinationISJ_Li1EffLNS1K_9ScaleType4KindE0ELNS_15FloatRoundStyleE2ESJ_EENS1_15EpilogueDefaultEEEEEvvEEEEvNT_6ParamsE,"",@"SHT_CUDA_INFO"
	.sectionflags	@""
	.align	4


	//----- nvinfo : EIATTR_CUDA_API_VERSION
	.align		4
        /*0000*/ 	.byte	0x04, 0x37
        /*0002*/ 	.short	(.L_18 - .L_17)
.L_17:
        /*0004*/ 	.word	0x00000082


	//----- nvinfo : EIATTR_KPARAM_INFO
	.align		4
.L_18:
        /*0008*/ 	.byte	0x04, 0x17
        /*000a*/ 	.short	(.L_20 - .L_19)
.L_19:
        /*000c*/ 	.word	0x00000000
        /*0010*/ 	.short	0x0000
        /*0012*/ 	.short	0x0070
        /*0014*/ 	.byte	0x00, 0xf0, 0x01, 0x10


	//----- nvinfo : EIATTR_SPARSE_MMA_MASK
	.align		4
.L_20:
        /*0018*/ 	.byte	0x03, 0x50
        /*001a*/ 	.short	0x0000


	//----- nvinfo : EIATTR_MAXREG_COUNT
	.align		4
        /*001c*/ 	.byte	0x03, 0x1b
        /*001e*/ 	.short	0x00a8


	//----- nvinfo : EIATTR_NUM_BARRIERS
	.align		4
        /*0020*/ 	.byte	0x02, 0x4c
        /*0022*/ 	.byte	0x01
	.zero		1


	//----- nvinfo : EIATTR_MERCURY_ISA_VERSION
	.align		4
        /*0024*/ 	.byte	0x03, 0x5f
        /*0026*/ 	.short	0x0101


	//----- nvinfo : EIATTR_INT_WARP_WIDE_INSTR_OFFSETS
	.align		4
        /*0028*/ 	.byte	0x04, 0x31
        /*002a*/ 	.short	(.L_22 - .L_21)


	//   ....[0]....
.L_21:
        /*002c*/ 	.word	0x00000b60


	//   ....[1]....
        /*0030*/ 	.word	0x00000ba0


	//   ....[2]....
        /*0034*/ 	.word	0x00000be0


	//   ....[3]....
        /*0038*/ 	.word	0x00000c80


	//   ....[4]....
        /*003c*/ 	.word	0x00000ca0


	//   ....[5]....
        /*0040*/ 	.word	0x00000d00


	//   ....[6]....
        /*0044*/ 	.word	0x00000df0


	//   ....[7]....
        /*0048*/ 	.word	0x00000e40


	//   ....[8]....
        /*004c*/ 	.word	0x00002d80


	//----- nvinfo : EIATTR_COOP_GROUP_MASK_REGIDS
	.align		4
.L_22:
        /*0050*/ 	.byte	0x04, 0x29
        /*0052*/ 	.short	(.L_24 - .L_23)


	//   ....[0]....
.L_23:
        /*0054*/ 	.word	0xffffffff


	//   ....[1]....
        /*0058*/ 	.word	0xffffffff


	//   ....[2]....
        /*005c*/ 	.word	0xffffffff


	//   ....[3]....
        /*0060*/ 	.word	0xffffffff


	//   ....[4]....
        /*0064*/ 	.word	0xffffffff


	//   ....[5]....
        /*0068*/ 	.word	0xffffffff


	//   ....[6]....
        /*006c*/ 	.word	0xffffffff


	//----- nvinfo : EIATTR_COOP_GROUP_INSTR_OFFSETS
	.align		4
.L_24:
        /*0070*/ 	.byte	0x04, 0x28
        /*0072*/ 	.short	(.L_26 - .L_25)


	//   ....[0]....
.L_25:
        /*0074*/ 	.word	0x00000060


	//   ....[1]....
        /*0078*/ 	.word	0x00000070


	//   ....[2]....
        /*007c*/ 	.word	0x00000130


	//   ....[3]....
        /*0080*/ 	.word	0x00000970


	//   ....[4]....
        /*0084*/ 	.word	0x000009b0


	//   ....[5]....
        /*0088*/ 	.word	0x00000a30


	//   ....[6]....
        /*008c*/ 	.word	0x00001000


	//----- nvinfo : EIATTR_REG_RECONFIG
	.align		4
.L_26:
        /*0090*/ 	.byte	0x01, 0x54
	.zero		2


	//----- nvinfo : EIATTR_MBARRIER_INSTR_OFFSETS
	.align		4
        /*0094*/ 	.byte	0x04, 0x39
        /*0096*/ 	.short	(.L_28 - .L_27)


	//   ....[0]....
.L_27:
        /*0098*/ 	.word	0x00000250
        /*009c*/ 	.word	0x000000ff
        /*00a0*/ 	.word	0x00000000
        /*00a4*/ 	.short	0x0100
        /*00a6*/ 	.byte	0x08
	.zero		1


	//   ....[1]....
        /*00a8*/ 	.word	0x00000260
        /*00ac*/ 	.word	0x000000ff
        /*00b0*/ 	.word	0x000001c0
        /*00b4*/ 	.short	0x0100
        /*00b6*/ 	.byte	0x08
	.zero		1


	//   ....[2]....
        /*00b8*/ 	.word	0x00000270
        /*00bc*/ 	.word	0x000000ff
        /*00c0*/ 	.word	0x00000008
        /*00c4*/ 	.short	0x0100
        /*00c6*/ 	.byte	0x08
	.zero		1


	//   ....[3]....
        /*00c8*/ 	.word	0x00000280
        /*00cc*/ 	.word	0x000000ff
        /*00d0*/ 	.word	0x000001c8
        /*00d4*/ 	.short	0x0100
        /*00d6*/ 	.byte	0x08
	.zero		1


	//   ....[4]....
        /*00d8*/ 	.word	0x00000290
        /*00dc*/ 	.word	0x000000ff
        /*00e0*/ 	.word	0x00000010
        /*00e4*/ 	.short	0x0100
        /*00e6*/ 	.byte	0x08
	.zero		1


	//   ....[5]....
        /*00e8*/ 	.word	0x000002a0
        /*00ec*/ 	.word	0x000000ff
        /*00f0*/ 	.word	0x000001d0
        /*00f4*/ 	.short	0x0100
        /*00f6*/ 	.byte	0x08
	.zero		1


	//   ....[6]....
        /*00f8*/ 	.word	0x000002b0
        /*00fc*/ 	.word	0x000000ff
        /*0100*/ 	.word	0x00000018
        /*0104*/ 	.short	0x0100
        /*0106*/ 	.byte	0x08
	.zero		1


	//   ....[7]....
        /*0108*/ 	.word	0x000002c0
        /*010c*/ 	.word	0x000000ff
        /*0110*/ 	.word	0x000001d8
        /*0114*/ 	.short	0x0100
        /*0116*/ 	.byte	0x08
	.zero		1


	//   ....[8]....
        /*0118*/ 	.word	0x000002d0
        /*011c*/ 	.word	0x000000ff
        /*0120*/ 	.word	0x00000020
        /*0124*/ 	.short	0x0100
        /*0126*/ 	.byte	0x08
	.zero		1


	//   ....[9]....
        /*0128*/ 	.word	0x000002e0
        /*012c*/ 	.word	0x000000ff
        /*0130*/ 	.word	0x000001e0
        /*0134*/ 	.short	0x0100
        /*0136*/ 	.byte	0x08
	.zero		1


	//   ....[10]....
        /*0138*/ 	.word	0x000002f0
        /*013c*/ 	.word	0x000000ff
        /*0140*/ 	.word	0x00000028
        /*0144*/ 	.short	0x0100
        /*0146*/ 	.byte	0x08
	.zero		1


	//   ....[11]....
        /*0148*/ 	.word	0x00000300
        /*014c*/ 	.word	0x000000ff
        /*0150*/ 	.word	0x000001e8
        /*0154*/ 	.short	0x0100
        /*0156*/ 	.byte	0x08
	.zero		1


	//   ....[12]....
        /*0158*/ 	.word	0x00000310
        /*015c*/ 	.word	0x000000ff
        /*0160*/ 	.word	0x00000030
        /*0164*/ 	.short	0x0100
        /*0166*/ 	.byte	0x08
	.zero		1


	//   ....[13]....
        /*0168*/ 	.word	0x00000320
        /*016c*/ 	.word	0x000000ff
        /*0170*/ 	.word	0x000001f0
        /*0174*/ 	.short	0x0100
        /*0176*/ 	.byte	0x08
	.zero		1


	//   ....[14]....
        /*0178*/ 	.word	0x00000330
        /*017c*/ 	.word	0x000000ff
        /*0180*/ 	.word	0x00000038
        /*0184*/ 	.short	0x0100
        /*0186*/ 	.byte	0x08
	.zero		1


	//   ....[15]....
        /*0188*/ 	.word	0x00000340
        /*018c*/ 	.word	0x000000ff
        /*0190*/ 	.word	0x000001f8
        /*0194*/ 	.short	0x0100
        /*0196*/ 	.byte	0x08
	.zero		1


	//   ....[16]....
        /*0198*/ 	.word	0x00000350
        /*019c*/ 	.word	0x000000ff
        /*01a0*/ 	.word	0x00000040
        /*01a4*/ 	.short	0x0100
        /*01a6*/ 	.byte	0x08
	.zero		1


	//   ....[17]....
        /*01a8*/ 	.word	0x00000360
        /*01ac*/ 	.word	0x000000ff
        /*01b0*/ 	.word	0x00000200
        /*01b4*/ 	.short	0x0100
        /*01b6*/ 	.byte	0x08
	.zero		1


	//   ....[18]....
        /*01b8*/ 	.word	0x00000370
        /*01bc*/ 	.word	0x000000ff
        /*01c0*/ 	.word	0x00000048
        /*01c4*/ 	.short	0x0100
        /*01c6*/ 	.byte	0x08
	.zero		1


	//   ....[19]....
        /*01c8*/ 	.word	0x00000380
        /*01cc*/ 	.word	0x000000ff
        /*01d0*/ 	.word	0x00000208
        /*01d4*/ 	.short	0x0100
        /*01d6*/ 	.byte	0x08
	.zero		1


	//   ....[20]....
        /*01d8*/ 	.word	0x00000390
        /*01dc*/ 	.word	0x000000ff
        /*01e0*/ 	.word	0x00000050
        /*01e4*/ 	.short	0x0100
        /*01e6*/ 	.byte	0x08
	.zero		1


	//   ....[21]....
        /*01e8*/ 	.word	0x000003a0
        /*01ec*/ 	.word	0x000000ff
        /*01f0*/ 	.word	0x00000210
        /*01f4*/ 	.short	0x0100
        /*01f6*/ 	.byte	0x08
	.zero		1


	//   ....[22]....
        /*01f8*/ 	.word	0x000003b0
        /*01fc*/ 	.word	0x000000ff
        /*0200*/ 	.word	0x00000058
        /*0204*/ 	.short	0x0100
        /*0206*/ 	.byte	0x08
	.zero		1


	//   ....[23]....
        /*0208*/ 	.word	0x000003c0
        /*020c*/ 	.word	0x000000ff
        /*0210*/ 	.word	0x00000218
        /*0214*/ 	.short	0x0100
        /*0216*/ 	.byte	0x08
	.zero		1


	//   ....[24]....
        /*0218*/ 	.word	0x000003d0
        /*021c*/ 	.word	0x000000ff
        /*0220*/ 	.word	0x00000060
        /*0224*/ 	.short	0x0100
        /*0226*/ 	.byte	0x08
	.zero		1


	//   ....[25]....
        /*0228*/ 	.word	0x000003e0
        /*022c*/ 	.word	0x000000ff
        /*0230*/ 	.word	0x00000220
        /*0234*/ 	.short	0x0100
        /*0236*/ 	.byte	0x08
	.zero		1


	//   ....[26]....
        /*0238*/ 	.word	0x000003f0
        /*023c*/ 	.word	0x000000ff
        /*0240*/ 	.word	0x00000068
        /*0244*/ 	.short	0x0100
        /*0246*/ 	.byte	0x08
	.zero		1


	//   ....[27]....
        /*0248*/ 	.word	0x00000400
        /*024c*/ 	.word	0x000000ff
        /*0250*/ 	.word	0x00000228
        /*0254*/ 	.short	0x0100
        /*0256*/ 	.byte	0x08
	.zero		1


	//   ....[28]....
        /*0258*/ 	.word	0x00000410
        /*025c*/ 	.word	0x000000ff
        /*0260*/ 	.word	0x00000070
        /*0264*/ 	.short	0x0100
        /*0266*/ 	.byte	0x08
	.zero		1


	//   ....[29]....
        /*0268*/ 	.word	0x00000420
        /*026c*/ 	.word	0x000000ff
        /*0270*/ 	.word	0x00000230
        /*0274*/ 	.short	0x0100
        /*0276*/ 	.byte	0x08
	.zero		1


	//   ....[30]....
        /*0278*/ 	.word	0x00000430
        /*027c*/ 	.word	0x000000ff
        /*0280*/ 	.word	0x00000078
        /*0284*/ 	.short	0x0100
        /*0286*/ 	.byte	0x08
	.zero		1


	//   ....[31]....
        /*0288*/ 	.word	0x00000440
        /*028c*/ 	.word	0x000000ff
        /*0290*/ 	.word	0x00000238
        /*0294*/ 	.short	0x0100
        /*0296*/ 	.byte	0x08
	.zero		1


	//   ....[32]....
        /*0298*/ 	.word	0x00000450
        /*029c*/ 	.word	0x000000ff
        /*02a0*/ 	.word	0x00000080
        /*02a4*/ 	.short	0x0100
        /*02a6*/ 	.byte	0x08
	.zero		1


	//   ....[33]....
        /*02a8*/ 	.word	0x00000460
        /*02ac*/ 	.word	0x000000ff
        /*02b0*/ 	.word	0x00000240
        /*02b4*/ 	.short	0x0100
        /*02b6*/ 	.byte	0x08
	.zero		1


	//   ....[34]....
        /*02b8*/ 	.word	0x00000470
        /*02bc*/ 	.word	0x000000ff
        /*02c0*/ 	.word	0x00000088
        /*02c4*/ 	.short	0x0100
        /*02c6*/ 	.byte	0x08
	.zero		1


	//   ....[35]....
        /*02c8*/ 	.word	0x00000480
        /*02cc*/ 	.word	0x000000ff
        /*02d0*/ 	.word	0x00000248
        /*02d4*/ 	.short	0x0100
        /*02d6*/ 	.byte	0x08
	.zero		1


	//   ....[36]....
        /*02d8*/ 	.word	0x00000490
        /*02dc*/ 	.word	0x000000ff
        /*02e0*/ 	.word	0x00000090
        /*02e4*/ 	.short	0x0100
        /*02e6*/ 	.byte	0x08
	.zero		1


	//   ....[37]....
        /*02e8*/ 	.word	0x000004a0
        /*02ec*/ 	.word	0x000000ff
        /*02f0*/ 	.word	0x00000250
        /*02f4*/ 	.short	0x0100
        /*02f6*/ 	.byte	0x08
	.zero		1


	//   ....[38]....
        /*02f8*/ 	.word	0x000004b0
        /*02fc*/ 	.word	0x000000ff
        /*0300*/ 	.word	0x00000098
        /*0304*/ 	.short	0x0100
        /*0306*/ 	.byte	0x08
	.zero		1


	//   ....[39]....
        /*0308*/ 	.word	0x000004c0
        /*030c*/ 	.word	0x000000ff
        /*0310*/ 	.word	0x00000258
        /*0314*/ 	.short	0x0100
        /*0316*/ 	.byte	0x08
	.zero		1


	//   ....[40]....
        /*0318*/ 	.word	0x000004d0
        /*031c*/ 	.word	0x000000ff
        /*0320*/ 	.word	0x000000a0
        /*0324*/ 	.short	0x0100
        /*0326*/ 	.byte	0x08
	.zero		1


	//   ....[41]....
        /*0328*/ 	.word	0x000004e0
        /*032c*/ 	.word	0x000000ff
        /*0330*/ 	.word	0x00000260
        /*0334*/ 	.short	0x0100
        /*0336*/ 	.byte	0x08
	.zero		1


	//   ....[42]....
        /*0338*/ 	.word	0x000004f0
        /*033c*/ 	.word	0x000000ff
        /*0340*/ 	.word	0x000000a8
        /*0344*/ 	.short	0x0100
        /*0346*/ 	.byte	0x08
	.zero		1


	//   ....[43]....
        /*0348*/ 	.word	0x00000500
        /*034c*/ 	.word	0x000000ff
        /*0350*/ 	.word	0x00000268
        /*0354*/ 	.short	0x0100
        /*0356*/ 	.byte	0x08
	.zero		1


	//   ....[44]....
        /*0358*/ 	.word	0x00000510
        /*035c*/ 	.word	0x000000ff
        /*0360*/ 	.word	0x000000b0
        /*0364*/ 	.short	0x0100
        /*0366*/ 	.byte	0x08
	.zero		1


	//   ....[45]....
        /*0368*/ 	.word	0x00000520
        /*036c*/ 	.word	0x000000ff
        /*0370*/ 	.word	0x00000270
        /*0374*/ 	.short	0x0100
        /*0376*/ 	.byte	0x08
	.zero		1


	//   ....[46]....
        /*0378*/ 	.word	0x00000530
        /*037c*/ 	.word	0x000000ff
        /*0380*/ 	.word	0x000000b8
        /*0384*/ 	.short	0x0100
        /*0386*/ 	.byte	0x08
	.zero		1


	//   ....[47]....
        /*0388*/ 	.word	0x00000540
        /*038c*/ 	.word	0x000000ff
        /*0390*/ 	.word	0x00000278
        /*0394*/ 	.short	0x0100
        /*0396*/ 	.byte	0x08
	.zero		1


	//   ....[48]....
        /*0398*/ 	.word	0x00000550
        /*039c*/ 	.word	0x000000ff
        /*03a0*/ 	.word	0x000000c0
        /*03a4*/ 	.short	0x0100
        /*03a6*/ 	.byte	0x08
	.zero		1


	//   ....[49]....
        /*03a8*/ 	.word	0x00000560
        /*03ac*/ 	.word	0x000000ff
        /*03b0*/ 	.word	0x00000280
        /*03b4*/ 	.short	0x0100
        /*03b6*/ 	.byte	0x08
	.zero		1


	//   ....[50]....
        /*03b8*/ 	.word	0x00000570
        /*03bc*/ 	.word	0x000000ff
        /*03c0*/ 	.word	0x000000c8
        /*03c4*/ 	.short	0x0100
        /*03c6*/ 	.byte	0x08
	.zero		1


	//   ....[51]....
        /*03c8*/ 	.word	0x00000580
        /*03cc*/ 	.word	0x000000ff
        /*03d0*/ 	.word	0x00000288
        /*03d4*/ 	.short	0x0100
        /*03d6*/ 	.byte	0x08
	.zero		1


	//   ....[52]....
        /*03d8*/ 	.word	0x00000590
        /*03dc*/ 	.word	0x000000ff
        /*03e0*/ 	.word	0x000000d0
        /*03e4*/ 	.short	0x0100
        /*03e6*/ 	.byte	0x08
	.zero		1


	//   ....[53]....
        /*03e8*/ 	.word	0x000005a0
        /*03ec*/ 	.word	0x000000ff
        /*03f0*/ 	.word	0x00000290
        /*03f4*/ 	.short	0x0100
        /*03f6*/ 	.byte	0x08
	.zero		1


	//   ....[54]....
        /*03f8*/ 	.word	0x000005b0
        /*03fc*/ 	.word	0x000000ff
        /*0400*/ 	.word	0x000000d8
        /*0404*/ 	.short	0x0100
        /*0406*/ 	.byte	0x08
	.zero		1


	//   ....[55]....
        /*0408*/ 	.word	0x000005c0
        /*040c*/ 	.word	0x000000ff
        /*0410*/ 	.word	0x00000298
        /*0414*/ 	.short	0x0100
        /*0416*/ 	.byte	0x08
	.zero		1


	//   ....[56]....
        /*0418*/ 	.word	0x000005d0
        /*041c*/ 	.word	0x000000ff
        /*0420*/ 	.word	0x000000e0
        /*0424*/ 	.short	0x0100
        /*0426*/ 	.byte	0x08
	.zero		1


	//   ....[57]....
        /*0428*/ 	.word	0x000005e0
        /*042c*/ 	.word	0x000000ff
        /*0430*/ 	.word	0x000002a0
        /*0434*/ 	.short	0x0100
        /*0436*/ 	.byte	0x08
	.zero		1


	//   ....[58]....
        /*0438*/ 	.word	0x000005f0
        /*043c*/ 	.word	0x000000ff
        /*0440*/ 	.word	0x000000e8
        /*0444*/ 	.short	0x0100
        /*0446*/ 	.byte	0x08
	.zero		1


	//   ....[59]....
        /*0448*/ 	.word	0x00000600
        /*044c*/ 	.word	0x000000ff
        /*0450*/ 	.word	0x000002a8
        /*0454*/ 	.short	0x0100
        /*0456*/ 	.byte	0x08
	.zero		1


	//   ....[60]....
        /*0458*/ 	.word	0x00000610
        /*045c*/ 	.word	0x000000ff
        /*0460*/ 	.word	0x000000f0
        /*0464*/ 	.short	0x0100
        /*0466*/ 	.byte	0x08
	.zero		1


	//   ....[61]....
        /*0468*/ 	.word	0x00000620
        /*046c*/ 	.word	0x000000ff
        /*0470*/ 	.word	0x000002b0
        /*0474*/ 	.short	0x0100
        /*0476*/ 	.byte	0x08
	.zero		1


	//   ....[62]....
        /*0478*/ 	.word	0x00000630
        /*047c*/ 	.word	0x000000ff
        /*0480*/ 	.word	0x000000f8
        /*0484*/ 	.short	0x0100
        /*0486*/ 	.byte	0x08
	.zero		1


	//   ....[63]....
        /*0488*/ 	.word	0x00000640
        /*048c*/ 	.word	0x000000ff
        /*0490*/ 	.word	0x000002b8
        /*0494*/ 	.short	0x0100
        /*0496*/ 	.byte	0x08
	.zero		1


	//   ....[64]....
        /*0498*/ 	.word	0x00000650
        /*049c*/ 	.word	0x000000ff
        /*04a0*/ 	.word	0x00000100
        /*04a4*/ 	.short	0x0100
        /*04a6*/ 	.byte	0x08
	.zero		1


	//   ....[65]....
        /*04a8*/ 	.word	0x00000660
        /*04ac*/ 	.word	0x000000ff
        /*04b0*/ 	.word	0x000002c0
        /*04b4*/ 	.short	0x0100
        /*04b6*/ 	.byte	0x08
	.zero		1


	//   ....[66]....
        /*04b8*/ 	.word	0x00000670
        /*04bc*/ 	.word	0x000000ff
        /*04c0*/ 	.word	0x00000108
        /*04c4*/ 	.short	0x0100
        /*04c6*/ 	.byte	0x08
	.zero		1


	//   ....[67]....
        /*04c8*/ 	.word	0x00000680
        /*04cc*/ 	.word	0x000000ff
        /*04d0*/ 	.word	0x000002c8
        /*04d4*/ 	.short	0x0100
        /*04d6*/ 	.byte	0x08
	.zero		1


	//   ....[68]....
        /*04d8*/ 	.word	0x00000690
        /*04dc*/ 	.word	0x000000ff
        /*04e0*/ 	.word	0x00000110
        /*04e4*/ 	.short	0x0100
        /*04e6*/ 	.byte	0x08
	.zero		1


	//   ....[69]....
        /*04e8*/ 	.word	0x000006a0
        /*04ec*/ 	.word	0x000000ff
        /*04f0*/ 	.word	0x000002d0
        /*04f4*/ 	.short	0x0100
        /*04f6*/ 	.byte	0x08
	.zero		1


	//   ....[70]....
        /*04f8*/ 	.word	0x000006b0
        /*04fc*/ 	.word	0x000000ff
        /*0500*/ 	.word	0x00000118
        /*0504*/ 	.short	0x0100
        /*0506*/ 	.byte	0x08
	.zero		1


	//   ....[71]....
        /*0508*/ 	.word	0x000006c0
        /*050c*/ 	.word	0x000000ff
        /*0510*/ 	.word	0x000002d8
        /*0514*/ 	.short	0x0100
        /*0516*/ 	.byte	0x08
	.zero		1


	//   ....[72]....
        /*0518*/ 	.word	0x000006d0
        /*051c*/ 	.word	0x000000ff
        /*0520*/ 	.word	0x00000120
        /*0524*/ 	.short	0x0100
        /*0526*/ 	.byte	0x08
	.zero		1


	//   ....[73]....
        /*0528*/ 	.word	0x000006e0
        /*052c*/ 	.word	0x000000ff
        /*0530*/ 	.word	0x000002e0
        /*0534*/ 	.short	0x0100
        /*0536*/ 	.byte	0x08
	.zero		1


	//   ....[74]....
        /*0538*/ 	.word	0x000006f0
        /*053c*/ 	.word	0x000000ff
        /*0540*/ 	.word	0x00000128
        /*0544*/ 	.short	0x0100
        /*0546*/ 	.byte	0x08
	.zero		1


	//   ....[75]....
        /*0548*/ 	.word	0x00000700
        /*054c*/ 	.word	0x000000ff
        /*0550*/ 	.word	0x000002e8
        /*0554*/ 	.short	0x0100
        /*0556*/ 	.byte	0x08
	.zero		1


	//   ....[76]....
        /*0558*/ 	.word	0x00000710
        /*055c*/ 	.word	0x000000ff
        /*0560*/ 	.word	0x00000130
        /*0564*/ 	.short	0x0100
        /*0566*/ 	.byte	0x08
	.zero		1


	//   ....[77]....
        /*0568*/ 	.word	0x00000720
        /*056c*/ 	.word	0x000000ff
        /*0570*/ 	.word	0x000002f0
        /*0574*/ 	.short	0x0100
        /*0576*/ 	.byte	0x08
	.zero		1


	//   ....[78]....
        /*0578*/ 	.word	0x00000730
        /*057c*/ 	.word	0x000000ff
        /*0580*/ 	.word	0x00000138
        /*0584*/ 	.short	0x0100
        /*0586*/ 	.byte	0x08
	.zero		1


	//   ....[79]....
        /*0588*/ 	.word	0x00000740
        /*058c*/ 	.word	0x000000ff
        /*0590*/ 	.word	0x000002f8
        /*0594*/ 	.short	0x0100
        /*0596*/ 	.byte	0x08
	.zero		1


	//   ....[80]....
        /*0598*/ 	.word	0x00000750
        /*059c*/ 	.word	0x000000ff
        /*05a0*/ 	.word	0x00000140
        /*05a4*/ 	.short	0x0100
        /*05a6*/ 	.byte	0x08
	.zero		1


	//   ....[81]....
        /*05a8*/ 	.word	0x00000760
        /*05ac*/ 	.word	0x000000ff
        /*05b0*/ 	.word	0x00000300
        /*05b4*/ 	.short	0x0100
        /*05b6*/ 	.byte	0x08
	.zero		1


	//   ....[82]....
        /*05b8*/ 	.word	0x00000770
        /*05bc*/ 	.word	0x000000ff
        /*05c0*/ 	.word	0x00000148
        /*05c4*/ 	.short	0x0100
        /*05c6*/ 	.byte	0x08
	.zero		1


	//   ....[83]....
        /*05c8*/ 	.word	0x00000780
        /*05cc*/ 	.word	0x000000ff
        /*05d0*/ 	.word	0x00000308
        /*05d4*/ 	.short	0x0100
        /*05d6*/ 	.byte	0x08
	.zero		1


	//   ....[84]....
        /*05d8*/ 	.word	0x00000790
        /*05dc*/ 	.word	0x000000ff
        /*05e0*/ 	.word	0x00000150
        /*05e4*/ 	.short	0x0100
        /*05e6*/ 	.byte	0x08
	.zero		1


	//   ....[85]....
        /*05e8*/ 	.word	0x000007a0
        /*05ec*/ 	.word	0x000000ff
        /*05f0*/ 	.word	0x00000310
        /*05f4*/ 	.short	0x0100
        /*05f6*/ 	.byte	0x08
	.zero		1


	//   ....[86]....
        /*05f8*/ 	.word	0x000007b0
        /*05fc*/ 	.word	0x000000ff
        /*0600*/ 	.word	0x00000158
        /*0604*/ 	.short	0x0100
        /*0606*/ 	.byte	0x08
	.zero		1


	//   ....[87]....
        /*0608*/ 	.word	0x000007c0
        /*060c*/ 	.word	0x000000ff
        /*0610*/ 	.word	0x00000318
        /*0614*/ 	.short	0x0100
        /*0616*/ 	.byte	0x08
	.zero		1


	//   ....[88]....
        /*0618*/ 	.word	0x000007d0
        /*061c*/ 	.word	0x000000ff
        /*0620*/ 	.word	0x00000160
        /*0624*/ 	.short	0x0100
        /*0626*/ 	.byte	0x08
	.zero		1


	//   ....[89]....
        /*0628*/ 	.word	0x000007e0
        /*062c*/ 	.word	0x000000ff
        /*0630*/ 	.word	0x00000320
        /*0634*/ 	.short	0x0100
        /*0636*/ 	.byte	0x08
	.zero		1


	//   ....[90]....
        /*0638*/ 	.word	0x000007f0
        /*063c*/ 	.word	0x000000ff
        /*0640*/ 	.word	0x00000168
        /*0644*/ 	.short	0x0100
        /*0646*/ 	.byte	0x08
	.zero		1


	//   ....[91]....
        /*0648*/ 	.word	0x00000800
        /*064c*/ 	.word	0x000000ff
        /*0650*/ 	.word	0x00000328
        /*0654*/ 	.short	0x0100
        /*0656*/ 	.byte	0x08
	.zero		1


	//   ....[92]....
        /*0658*/ 	.word	0x00000810
        /*065c*/ 	.word	0x000000ff
        /*0660*/ 	.word	0x00000170
        /*0664*/ 	.short	0x0100
        /*0666*/ 	.byte	0x08
	.zero		1


	//   ....[93]....
        /*0668*/ 	.word	0x00000820
        /*066c*/ 	.word	0x000000ff
        /*0670*/ 	.word	0x00000330
        /*0674*/ 	.short	0x0100
        /*0676*/ 	.byte	0x08
	.zero		1


	//   ....[94]....
        /*0678*/ 	.word	0x00000830
        /*067c*/ 	.word	0x000000ff
        /*0680*/ 	.word	0x00000178
        /*0684*/ 	.short	0x0100
        /*0686*/ 	.byte	0x08
	.zero		1


	//   ....[95]....
        /*0688*/ 	.word	0x00000840
        /*068c*/ 	.word	0x000000ff
        /*0690*/ 	.word	0x00000338
        /*0694*/ 	.short	0x0100
        /*0696*/ 	.byte	0x08
	.zero		1


	//   ....[96]....
        /*0698*/ 	.word	0x00000850
        /*069c*/ 	.word	0x000000ff
        /*06a0*/ 	.word	0x00000180
        /*06a4*/ 	.short	0x0100
        /*06a6*/ 	.byte	0x08
	.zero		1


	//   ....[97]....
        /*06a8*/ 	.word	0x00000860
        /*06ac*/ 	.word	0x000000ff
        /*06b0*/ 	.word	0x00000340
        /*06b4*/ 	.short	0x0100
        /*06b6*/ 	.byte	0x08
	.zero		1


	//   ....[98]....
        /*06b8*/ 	.word	0x00000870
        /*06bc*/ 	.word	0x000000ff
        /*06c0*/ 	.word	0x00000188
        /*06c4*/ 	.short	0x0100
        /*06c6*/ 	.byte	0x08
	.zero		1


	//   ....[99]....
        /*06c8*/ 	.word	0x00000880
        /*06cc*/ 	.word	0x000000ff
        /*06d0*/ 	.word	0x00000348
        /*06d4*/ 	.short	0x0100
        /*06d6*/ 	.byte	0x08
	.zero		1


	//   ....[100]....
        /*06d8*/ 	.word	0x00000890
        /*06dc*/ 	.word	0x000000ff
        /*06e0*/ 	.word	0x00000190
        /*06e4*/ 	.short	0x0100
        /*06e6*/ 	.byte	0x08
	.zero		1


	//   ....[101]....
        /*06e8*/ 	.word	0x000008a0
        /*06ec*/ 	.word	0x000000ff
        /*06f0*/ 	.word	0x00000350
        /*06f4*/ 	.short	0x0100
        /*06f6*/ 	.byte	0x08
	.zero		1


	//   ....[102]....
        /*06f8*/ 	.word	0x000008b0
        /*06fc*/ 	.word	0x000000ff
        /*0700*/ 	.word	0x00000198
        /*0704*/ 	.short	0x0100
        /*0706*/ 	.byte	0x08
	.zero		1


	//   ....[103]....
        /*0708*/ 	.word	0x000008c0
        /*070c*/ 	.word	0x000000ff
        /*0710*/ 	.word	0x00000358
        /*0714*/ 	.short	0x0100
        /*0716*/ 	.byte	0x08
	.zero		1


	//   ....[104]....
        /*0718*/ 	.word	0x000008d0
        /*071c*/ 	.word	0x000000ff
        /*0720*/ 	.word	0x000001a0
        /*0724*/ 	.short	0x0100
        /*0726*/ 	.byte	0x08
	.zero		1


	//   ....[105]....
        /*0728*/ 	.word	0x000008e0
        /*072c*/ 	.word	0x000000ff
        /*0730*/ 	.word	0x00000360
        /*0734*/ 	.short	0x0100
        /*0736*/ 	.byte	0x08
	.zero		1


	//   ....[106]....
        /*0738*/ 	.word	0x000008f0
        /*073c*/ 	.word	0x000000ff
        /*0740*/ 	.word	0x000001a8
        /*0744*/ 	.short	0x0100
        /*0746*/ 	.byte	0x08
	.zero		1


	//   ....[107]....
        /*0748*/ 	.word	0x00000900
        /*074c*/ 	.word	0x000000ff
        /*0750*/ 	.word	0x00000368
        /*0754*/ 	.short	0x0100
        /*0756*/ 	.byte	0x08
	.zero		1


	//   ....[108]....
        /*0758*/ 	.word	0x00000910
        /*075c*/ 	.word	0x000000ff
        /*0760*/ 	.word	0x000001b0
        /*0764*/ 	.short	0x0100
        /*0766*/ 	.byte	0x08
	.zero		1


	//   ....[109]....
        /*0768*/ 	.word	0x00000920
        /*076c*/ 	.word	0x000000ff
        /*0770*/ 	.word	0x00000370
        /*0774*/ 	.short	0x0100
        /*0776*/ 	.byte	0x08
	.zero		1


	//   ....[110]....
        /*0778*/ 	.word	0x00000930
        /*077c*/ 	.word	0x000000ff
        /*0780*/ 	.word	0x000001b8
        /*0784*/ 	.short	0x0100
        /*0786*/ 	.byte	0x08
	.zero		1


	//   ....[111]....
        /*0788*/ 	.word	0x00000940
        /*078c*/ 	.word	0x000000ff
        /*0790*/ 	.word	0x00000378
        /*0794*/ 	.short	0x0100
        /*0796*/ 	.byte	0x08
	.zero		1


	//   ....[112]....
        /*0798*/ 	.word	0x00000e70
        /*079c*/ 	.word	0x000000ff
        /*07a0*/ 	.word	0x000003b0
        /*07a4*/ 	.short	0x0100
        /*07a6*/ 	.byte	0x08
	.zero		1


	//   ....[113]....
        /*07a8*/ 	.word	0x00000f10
        /*07ac*/ 	.word	0x000000ff
        /*07b0*/ 	.word	0x000003b8
        /*07b4*/ 	.short	0x0100
        /*07b6*/ 	.byte	0x08
	.zero		1


	//   ....[114]....
        /*07b8*/ 	.word	0x00000f80
        /*07bc*/ 	.word	0x000000ff
        /*07c0*/ 	.word	0x00000390
        /*07c4*/ 	.short	0x0100
        /*07c6*/ 	.byte	0x09
	.zero		1


	//   ....[115]....
        /*07c8*/ 	.word	0x00000f90
        /*07cc*/ 	.word	0x000000ff
        /*07d0*/ 	.word	0x00000398
        /*07d4*/ 	.short	0x0100
        /*07d6*/ 	.byte	0x09
	.zero		1


	//   ....[116]....
        /*07d8*/ 	.word	0x00000fa0
        /*07dc*/ 	.word	0x000000ff
        /*07e0*/ 	.word	0x000003a0
        /*07e4*/ 	.short	0x0100
        /*07e6*/ 	.byte	0x09
	.zero		1


	//   ....[117]....
        /*07e8*/ 	.word	0x00000fb0
        /*07ec*/ 	.word	0x000000ff
        /*07f0*/ 	.word	0x000003a8
        /*07f4*/ 	.short	0x0100
        /*07f6*/ 	.byte	0x09
	.zero		1


	//   ....[118]....
        /*07f8*/ 	.word	0x00001d90
        /*07fc*/ 	.word	0x000000ff
        /*0800*/ 	.word	0xfffffff8
        /*0804*/ 	.short	0x010a
        /*0806*/ 	.byte	0x0f
	.zero		1


	//   ....[119]....
        /*0808*/ 	.word	0x00002060
        /*080c*/ 	.word	0x000000ff
        /*0810*/ 	.word	0x00000000
        /*0814*/ 	.short	0x010a
        /*0816*/ 	.byte	0x06
	.zero		1


	//   ....[120]....
        /*0818*/ 	.word	0x000020a0
        /*081c*/ 	.word	0x000000ff
        /*0820*/ 	.word	0x00000000
        /*0824*/ 	.short	0x010a
        /*0826*/ 	.byte	0x06
	.zero		1


	//   ....[121]....
        /*0828*/ 	.word	0x000025c0
        /*082c*/ 	.word	0x000000ff
        /*0830*/ 	.word	0x00000000
        /*0834*/ 	.short	0x010a
        /*0836*/ 	.byte	0x09
	.zero		1


	//   ....[122]....
        /*0838*/ 	.word	0x00002600
        /*083c*/ 	.word	0x000000ff
        /*0840*/ 	.word	0x00000000
        /*0844*/ 	.short	0x010a
        /*0846*/ 	.byte	0x09
	.zero		1


	//   ....[123]....
        /*0848*/ 	.word	0x00002990
        /*084c*/ 	.word	0x00000013
        /*0850*/ 	.word	0x00000000
        /*0854*/ 	.short	0x0101
        /*0856*/ 	.byte	0x3f
	.zero		1


	//   ....[124]....
        /*0858*/ 	.word	0x00002d10
        /*085c*/ 	.word	0x00000011
        /*0860*/ 	.word	0x00000000
        /*0864*/ 	.short	0x0101
        /*0866*/ 	.byte	0x17
	.zero		1


	//   ....[125]....
        /*0868*/ 	.word	0x00002e20
        /*086c*/ 	.word	0x00000011
        /*0870*/ 	.word	0x00000000
        /*0874*/ 	.short	0x0101
        /*0876*/ 	.byte	0x3f
	.zero		1


	//   ....[126]....
        /*0878*/ 	.word	0x00002ee0
        /*087c*/ 	.word	0x000000ff
        /*0880*/ 	.word	0x00000008
        /*0884*/ 	.short	0x010a
        /*0886*/ 	.byte	0x0f
	.zero		1


	//   ....[127]....
        /*0888*/ 	.word	0x00005740
        /*088c*/ 	.word	0x00000004
        /*0890*/ 	.word	0x00000000
        /*0894*/ 	.short	0x0101
        /*0896*/ 	.byte	0x17
	.zero		1


	//   ....[128]....
        /*0898*/ 	.word	0x00006060
        /*089c*/ 	.word	0x00000013
        /*08a0*/ 	.word	0x000001c0
        /*08a4*/ 	.short	0x010a
        /*08a6*/ 	.byte	0x3f
	.zero		1


	//   ....[129]....
        /*08a8*/ 	.word	0x00006410
        /*08ac*/ 	.word	0x00000004
        /*08b0*/ 	.word	0x000003b8
        /*08b4*/ 	.short	0x0101
        /*08b6*/ 	.byte	0x3f
	.zero		1


	//   ....[130]....
        /*08b8*/ 	.word	0x00006b40
        /*08bc*/ 	.word	0x00000005
        /*08c0*/ 	.word	0x00000000
        /*08c4*/ 	.short	0x010a
        /*08c6*/ 	.byte	0x3f
	.zero		1


	//   ....[131]....
        /*08c8*/ 	.word	0x00006bc0
        /*08cc*/ 	.word	0x00000007
        /*08d0*/ 	.word	0x00000000
        /*08d4*/ 	.short	0x010a
        /*08d6*/ 	.byte	0x3f
	.zero		1


	//   ....[132]....
        /*08d8*/ 	.word	0x00006c50
        /*08dc*/ 	.word	0x00000006
        /*08e0*/ 	.word	0x00000000
        /*08e4*/ 	.short	0x010a
        /*08e6*/ 	.byte	0x3f
	.zero		1


	//   ....[133]....
        /*08e8*/ 	.word	0x00006ce0
        /*08ec*/ 	.word	0x00000007
        /*08f0*/ 	.word	0x00000000
        /*08f4*/ 	.short	0x010a
        /*08f6*/ 	.byte	0x3f
	.zero		1


	//   ....[134]....
        /*08f8*/ 	.word	0x00006d70
        /*08fc*/ 	.word	0x00000006
        /*0900*/ 	.word	0x00000000
        /*0904*/ 	.short	0x010a
        /*0906*/ 	.byte	0x3f
	.zero		1


	//   ....[135]....
        /*0908*/ 	.word	0x00006e00
        /*090c*/ 	.word	0x00000007
        /*0910*/ 	.word	0x00000000
        /*0914*/ 	.short	0x010a
        /*0916*/ 	.byte	0x3f
	.zero		1


	//   ....[136]....
        /*0918*/ 	.word	0x00006e90
        /*091c*/ 	.word	0x00000006
        /*0920*/ 	.word	0x00000000
        /*0924*/ 	.short	0x010a
        /*0926*/ 	.byte	0x3f
	.zero		1


	//   ....[137]....
        /*0928*/ 	.word	0x00006f20
        /*092c*/ 	.word	0x00000007
        /*0930*/ 	.word	0x00000000
        /*0934*/ 	.short	0x010a
        /*0936*/ 	.byte	0x3f
	.zero		1


	//   ....[138]....
        /*0938*/ 	.word	0x00006fb0
        /*093c*/ 	.word	0x00000006
        /*0940*/ 	.word	0x00000000
        /*0944*/ 	.short	0x010a
        /*0946*/ 	.byte	0x3f
	.zero		1


	//   ....[139]....
        /*0948*/ 	.word	0x00007040
        /*094c*/ 	.word	0x00000007
        /*0950*/ 	.word	0x00000000
        /*0954*/ 	.short	0x010a
        /*0956*/ 	.byte	0x3f
	.zero		1


	//   ....[140]....
        /*0958*/ 	.word	0x000070d0
        /*095c*/ 	.word	0x00000006
        /*0960*/ 	.word	0x00000000
        /*0964*/ 	.short	0x010a
        /*0966*/ 	.byte	0x3f
	.zero		1


	//   ....[141]....
        /*0968*/ 	.word	0x00007160
        /*096c*/ 	.word	0x00000007
        /*0970*/ 	.word	0x00000000
        /*0974*/ 	.short	0x010a
        /*0976*/ 	.byte	0x3f
	.zero		1


	//   ....[142]....
        /*0978*/ 	.word	0x000071f0
        /*097c*/ 	.word	0x00000006
        /*0980*/ 	.word	0x00000000
        /*0984*/ 	.short	0x010a
        /*0986*/ 	.byte	0x3f
	.zero		1


	//   ....[143]....
        /*0988*/ 	.word	0x00007280
        /*098c*/ 	.word	0x00000007
        /*0990*/ 	.word	0x00000000
        /*0994*/ 	.short	0x010a
        /*0996*/ 	.byte	0x3f
	.zero		1


	//   ....[144]....
        /*0998*/ 	.word	0x00007310
        /*099c*/ 	.word	0x00000006
        /*09a0*/ 	.word	0x00000000
        /*09a4*/ 	.short	0x010a
        /*09a6*/ 	.byte	0x3f
	.zero		1


	//   ....[145]....
        /*09a8*/ 	.word	0x000073a0
        /*09ac*/ 	.word	0x00000007
        /*09b0*/ 	.word	0x00000000
        /*09b4*/ 	.short	0x010a
        /*09b6*/ 	.byte	0x3f
	.zero		1


	//   ....[146]....
        /*09b8*/ 	.word	0x00007430
        /*09bc*/ 	.word	0x00000006
        /*09c0*/ 	.word	0x00000000
        /*09c4*/ 	.short	0x010a
        /*09c6*/ 	.byte	0x3f
	.zero		1


	//   ....[147]....
        /*09c8*/ 	.word	0x000074c0
        /*09cc*/ 	.word	0x00000007
        /*09d0*/ 	.word	0x00000000
        /*09d4*/ 	.short	0x010a
        /*09d6*/ 	.byte	0x3f
	.zero		1


	//   ....[148]....
        /*09d8*/ 	.word	0x00007550
        /*09dc*/ 	.word	0x00000006
        /*09e0*/ 	.word	0x00000000
        /*09e4*/ 	.short	0x010a
        /*09e6*/ 	.byte	0x3f
	.zero		1


	//   ....[149]....
        /*09e8*/ 	.word	0x000075e0
        /*09ec*/ 	.word	0x00000007
        /*09f0*/ 	.word	0x00000000
        /*09f4*/ 	.short	0x010a
        /*09f6*/ 	.byte	0x3f
	.zero		1


	//   ....[150]....
        /*09f8*/ 	.word	0x00007670
        /*09fc*/ 	.word	0x00000006
        /*0a00*/ 	.word	0x00000000
        /*0a04*/ 	.short	0x010a
        /*0a06*/ 	.byte	0x3f
	.zero		1


	//   ....[151]....
        /*0a08*/ 	.word	0x00007700
        /*0a0c*/ 	.word	0x00000007
        /*0a10*/ 	.word	0x00000000
        /*0a14*/ 	.short	0x010a
        /*0a16*/ 	.byte	0x3f
	.zero		1


	//   ....[152]....
        /*0a18*/ 	.word	0x00007790
        /*0a1c*/ 	.word	0x00000006
        /*0a20*/ 	.word	0x00000000
        /*0a24*/ 	.short	0x010a
        /*0a26*/ 	.byte	0x3f
	.zero		1


	//   ....[153]....
        /*0a28*/ 	.word	0x00007820
        /*0a2c*/ 	.word	0x00000007
        /*0a30*/ 	.word	0x00000000
        /*0a34*/ 	.short	0x010a
        /*0a36*/ 	.byte	0x3f
	.zero		1


	//   ....[154]....
        /*0a38*/ 	.word	0x000078b0
        /*0a3c*/ 	.word	0x00000006
        /*0a40*/ 	.word	0x00000000
        /*0a44*/ 	.short	0x010a
        /*0a46*/ 	.byte	0x3f
	.zero		1


	//   ....[155]....
        /*0a48*/ 	.word	0x00007940
        /*0a4c*/ 	.word	0x00000007
        /*0a50*/ 	.word	0x00000000
        /*0a54*/ 	.short	0x010a
        /*0a56*/ 	.byte	0x3f
	.zero		1


	//   ....[156]....
        /*0a58*/ 	.word	0x000079d0
        /*0a5c*/ 	.word	0x00000006
        /*0a60*/ 	.word	0x00000000
        /*0a64*/ 	.short	0x010a
        /*0a66*/ 	.byte	0x3f
	.zero		1


	//   ....[157]....
        /*0a68*/ 	.word	0x00007a60
        /*0a6c*/ 	.word	0x00000007
        /*0a70*/ 	.word	0x00000000
        /*0a74*/ 	.short	0x010a
        /*0a76*/ 	.byte	0x3f
	.zero		1


	//   ....[158]....
        /*0a78*/ 	.word	0x00007af0
        /*0a7c*/ 	.word	0x00000006
        /*0a80*/ 	.word	0x00000000
        /*0a84*/ 	.short	0x010a
        /*0a86*/ 	.byte	0x3f
	.zero		1


	//   ....[159]....
        /*0a88*/ 	.word	0x00007b80
        /*0a8c*/ 	.word	0x00000007
        /*0a90*/ 	.word	0x00000000
        /*0a94*/ 	.short	0x010a
        /*0a96*/ 	.byte	0x3f
	.zero		1


	//   ....[160]....
        /*0a98*/ 	.word	0x00007c10
        /*0a9c*/ 	.word	0x00000006
        /*0aa0*/ 	.word	0x00000000
        /*0aa4*/ 	.short	0x010a
        /*0aa6*/ 	.byte	0x3f
	.zero		1


	//   ....[161]....
        /*0aa8*/ 	.word	0x00007ca0
        /*0aac*/ 	.word	0x00000007
        /*0ab0*/ 	.word	0x00000000
        /*0ab4*/ 	.short	0x010a
        /*0ab6*/ 	.byte	0x3f
	.zero		1


	//   ....[162]....
        /*0ab8*/ 	.word	0x00007d30
        /*0abc*/ 	.word	0x00000006
        /*0ac0*/ 	.word	0x00000000
        /*0ac4*/ 	.short	0x010a
        /*0ac6*/ 	.byte	0x3f
	.zero		1


	//   ....[163]....
        /*0ac8*/ 	.word	0x00007dc0
        /*0acc*/ 	.word	0x00000007
        /*0ad0*/ 	.word	0x00000000
        /*0ad4*/ 	.short	0x010a
        /*0ad6*/ 	.byte	0x3f
	.zero		1


	//   ....[164]....
        /*0ad8*/ 	.word	0x00007e50
        /*0adc*/ 	.word	0x00000006
        /*0ae0*/ 	.word	0x00000000
        /*0ae4*/ 	.short	0x010a
        /*0ae6*/ 	.byte	0x3f
	.zero		1


	//   ....[165]....
        /*0ae8*/ 	.word	0x00007ee0
        /*0aec*/ 	.word	0x00000007
        /*0af0*/ 	.word	0x00000000
        /*0af4*/ 	.short	0x010a
        /*0af6*/ 	.byte	0x3f
	.zero		1


	//   ....[166]....
        /*0af8*/ 	.word	0x00007f70
        /*0afc*/ 	.word	0x00000006
        /*0b00*/ 	.word	0x00000000
        /*0b04*/ 	.short	0x010a
        /*0b06*/ 	.byte	0x3f
	.zero		1


	//   ....[167]....
        /*0b08*/ 	.word	0x00008000
        /*0b0c*/ 	.word	0x00000007
        /*0b10*/ 	.word	0x00000000
        /*0b14*/ 	.short	0x010a
        /*0b16*/ 	.byte	0x3f
	.zero		1


	//   ....[168]....
        /*0b18*/ 	.word	0x00008090
        /*0b1c*/ 	.word	0x00000006
        /*0b20*/ 	.word	0x00000000
        /*0b24*/ 	.short	0x010a
        /*0b26*/ 	.byte	0x3f
	.zero		1


	//   ....[169]....
        /*0b28*/ 	.word	0x00008120
        /*0b2c*/ 	.word	0x00000007
        /*0b30*/ 	.word	0x00000000
        /*0b34*/ 	.short	0x010a
        /*0b36*/ 	.byte	0x3f
	.zero		1


	//   ....[170]....
        /*0b38*/ 	.word	0x000081b0
        /*0b3c*/ 	.word	0x00000006
        /*0b40*/ 	.word	0x00000000
        /*0b44*/ 	.short	0x010a
        /*0b46*/ 	.byte	0x3f
	.zero		1


	//   ....[171]....
        /*0b48*/ 	.word	0x00008240
        /*0b4c*/ 	.word	0x00000007
        /*0b50*/ 	.word	0x00000000
        /*0b54*/ 	.short	0x010a
        /*0b56*/ 	.byte	0x3f
	.zero		1


	//   ....[172]....
        /*0b58*/ 	.word	0x000082d0
        /*0b5c*/ 	.word	0x00000006
        /*0b60*/ 	.word	0x00000000
        /*0b64*/ 	.short	0x010a
        /*0b66*/ 	.byte	0x3f
	.zero		1


	//   ....[173]....
        /*0b68*/ 	.word	0x00008360
        /*0b6c*/ 	.word	0x00000007
        /*0b70*/ 	.word	0x00000000
        /*0b74*/ 	.short	0x010a
        /*0b76*/ 	.byte	0x3f
	.zero		1


	//   ....[174]....
        /*0b78*/ 	.word	0x000083f0
        /*0b7c*/ 	.word	0x00000006
        /*0b80*/ 	.word	0x00000000
        /*0b84*/ 	.short	0x010a
        /*0b86*/ 	.byte	0x3f
	.zero		1


	//   ....[175]....
        /*0b88*/ 	.word	0x00008480
        /*0b8c*/ 	.word	0x00000007
        /*0b90*/ 	.word	0x00000000
        /*0b94*/ 	.short	0x010a
        /*0b96*/ 	.byte	0x3f
	.zero		1


	//   ....[176]....
        /*0b98*/ 	.word	0x00008510
        /*0b9c*/ 	.word	0x00000006
        /*0ba0*/ 	.word	0x00000000
        /*0ba4*/ 	.short	0x010a
        /*0ba6*/ 	.byte	0x3f
	.zero		1


	//   ....[177]....
        /*0ba8*/ 	.word	0x000085a0
        /*0bac*/ 	.word	0x00000007
        /*0bb0*/ 	.word	0x00000000
        /*0bb4*/ 	.short	0x010a
        /*0bb6*/ 	.byte	0x3f
	.zero		1


	//   ....[178]....
        /*0bb8*/ 	.word	0x00008630
        /*0bbc*/ 	.word	0x00000006
        /*0bc0*/ 	.word	0x00000000
        /*0bc4*/ 	.short	0x010a
        /*0bc6*/ 	.byte	0x3f
	.zero		1


	//   ....[179]....
        /*0bc8*/ 	.word	0x000086c0
        /*0bcc*/ 	.word	0x00000007
        /*0bd0*/ 	.word	0x00000000
        /*0bd4*/ 	.short	0x010a
        /*0bd6*/ 	.byte	0x3f
	.zero		1


	//   ....[180]....
        /*0bd8*/ 	.word	0x00008750
        /*0bdc*/ 	.word	0x00000006
        /*0be0*/ 	.word	0x00000000
        /*0be4*/ 	.short	0x010a
        /*0be6*/ 	.byte	0x3f
	.zero		1


	//   ....[181]....
        /*0be8*/ 	.word	0x000087e0
        /*0bec*/ 	.word	0x00000007
        /*0bf0*/ 	.word	0x00000000
        /*0bf4*/ 	.short	0x010a
        /*0bf6*/ 	.byte	0x3f
	.zero		1


	//   ....[182]....
        /*0bf8*/ 	.word	0x00008870
        /*0bfc*/ 	.word	0x00000006
        /*0c00*/ 	.word	0x00000000
        /*0c04*/ 	.short	0x010a
        /*0c06*/ 	.byte	0x3f
	.zero		1


	//   ....[183]....
        /*0c08*/ 	.word	0x00008900
        /*0c0c*/ 	.word	0x00000007
        /*0c10*/ 	.word	0x00000000
        /*0c14*/ 	.short	0x010a
        /*0c16*/ 	.byte	0x3f
	.zero		1


	//   ....[184]....
        /*0c18*/ 	.word	0x00008990
        /*0c1c*/ 	.word	0x00000006
        /*0c20*/ 	.word	0x00000000
        /*0c24*/ 	.short	0x010a
        /*0c26*/ 	.byte	0x3f
	.zero		1


	//   ....[185]....
        /*0c28*/ 	.word	0x00008a20
        /*0c2c*/ 	.word	0x00000003
        /*0c30*/ 	.word	0x00000000
        /*0c34*/ 	.short	0x010a
        /*0c36*/ 	.byte	0x3f
	.zero		1


	//   ....[186]....
        /*0c38*/ 	.word	0x00008a90
        /*0c3c*/ 	.word	0x00000011
        /*0c40*/ 	.word	0xfffffff8
        /*0c44*/ 	.short	0x010a
        /*0c46*/ 	.byte	0x3f
	.zero		1


	//   ....[187]....
        /*0c48*/ 	.word	0x00008af0
        /*0c4c*/ 	.word	0x00000011
        /*0c50*/ 	.word	0x00000000
        /*0c54*/ 	.short	0x010a
        /*0c56*/ 	.byte	0x3f
	.zero		1


	//   ....[188]....
        /*0c58*/ 	.word	0x00008b50
        /*0c5c*/ 	.word	0x00000013
        /*0c60*/ 	.word	0x00000000
        /*0c64*/ 	.short	0x010a
        /*0c66*/ 	.byte	0x3f
	.zero		1


	//   ....[189]....
        /*0c68*/ 	.word	0x00008bb0
        /*0c6c*/ 	.word	0x00000011
        /*0c70*/ 	.word	0x00000008
        /*0c74*/ 	.short	0x010a
        /*0c76*/ 	.byte	0x3f
	.zero		1


	//   ....[190]....
        /*0c78*/ 	.word	0x00008c80
        /*0c7c*/ 	.word	0x00000013
        /*0c80*/ 	.word	0x000001c0
        /*0c84*/ 	.short	0x010a
        /*0c86*/ 	.byte	0x3f
	.zero		1


	//   ....[191]....
        /*0c88*/ 	.word	0x00008d60
        /*0c8c*/ 	.word	0x00000005
        /*0c90*/ 	.word	0x00000000
        /*0c94*/ 	.short	0x010a
        /*0c96*/ 	.byte	0x3f
	.zero		1


	//   ....[192]....
        /*0c98*/ 	.word	0x00008db0
        /*0c9c*/ 	.word	0x00000007
        /*0ca0*/ 	.word	0x00000000
        /*0ca4*/ 	.short	0x010a
        /*0ca6*/ 	.byte	0x3f
	.zero		1


	//   ....[193]....
        /*0ca8*/ 	.word	0x00008e00
        /*0cac*/ 	.word	0x00000006
        /*0cb0*/ 	.word	0x00000000
        /*0cb4*/ 	.short	0x010a
        /*0cb6*/ 	.byte	0x3f
	.zero		1


	//   ....[194]....
        /*0cb8*/ 	.word	0x00008e50
        /*0cbc*/ 	.word	0x00000007
        /*0cc0*/ 	.word	0x00000000
        /*0cc4*/ 	.short	0x010a
        /*0cc6*/ 	.byte	0x3f
	.zero		1


	//   ....[195]....
        /*0cc8*/ 	.word	0x00008ea0
        /*0ccc*/ 	.word	0x00000006
        /*0cd0*/ 	.word	0x00000000
        /*0cd4*/ 	.short	0x010a
        /*0cd6*/ 	.byte	0x3f
	.zero		1


	//   ....[196]....
        /*0cd8*/ 	.word	0x00008ef0
        /*0cdc*/ 	.word	0x00000007
        /*0ce0*/ 	.word	0x00000000
        /*0ce4*/ 	.short	0x010a
        /*0ce6*/ 	.byte	0x3f
	.zero		1


	//   ....[197]....
        /*0ce8*/ 	.word	0x00008f40
        /*0cec*/ 	.word	0x00000006
        /*0cf0*/ 	.word	0x00000000
        /*0cf4*/ 	.short	0x010a
        /*0cf6*/ 	.byte	0x3f
	.zero		1


	//   ....[198]....
        /*0cf8*/ 	.word	0x00008f90
        /*0cfc*/ 	.word	0x00000007
        /*0d00*/ 	.word	0x00000000
        /*0d04*/ 	.short	0x010a
        /*0d06*/ 	.byte	0x3f
	.zero		1


	//   ....[199]....
        /*0d08*/ 	.word	0x00008fe0
        /*0d0c*/ 	.word	0x00000006
        /*0d10*/ 	.word	0x00000000
        /*0d14*/ 	.short	0x010a
        /*0d16*/ 	.byte	0x3f
	.zero		1


	//   ....[200]....
        /*0d18*/ 	.word	0x00009030
        /*0d1c*/ 	.word	0x00000007
        /*0d20*/ 	.word	0x00000000
        /*0d24*/ 	.short	0x010a
        /*0d26*/ 	.byte	0x3f
	.zero		1


	//   ....[201]....
        /*0d28*/ 	.word	0x00009080
        /*0d2c*/ 	.word	0x00000006
        /*0d30*/ 	.word	0x00000000
        /*0d34*/ 	.short	0x010a
        /*0d36*/ 	.byte	0x3f
	.zero		1


	//   ....[202]....
        /*0d38*/ 	.word	0x000090d0
        /*0d3c*/ 	.word	0x00000007
        /*0d40*/ 	.word	0x00000000
        /*0d44*/ 	.short	0x010a
        /*0d46*/ 	.byte	0x3f
	.zero		1


	//   ....[203]....
        /*0d48*/ 	.word	0x00009120
        /*0d4c*/ 	.word	0x00000006
        /*0d50*/ 	.word	0x00000000
        /*0d54*/ 	.short	0x010a
        /*0d56*/ 	.byte	0x3f
	.zero		1


	//   ....[204]....
        /*0d58*/ 	.word	0x00009170
        /*0d5c*/ 	.word	0x00000007
        /*0d60*/ 	.word	0x00000000
        /*0d64*/ 	.short	0x010a
        /*0d66*/ 	.byte	0x3f
	.zero		1


	//   ....[205]....
        /*0d68*/ 	.word	0x000091c0
        /*0d6c*/ 	.word	0x00000006
        /*0d70*/ 	.word	0x00000000
        /*0d74*/ 	.short	0x010a
        /*0d76*/ 	.byte	0x3f
	.zero		1


	//   ....[206]....
        /*0d78*/ 	.word	0x00009210
        /*0d7c*/ 	.word	0x00000007
        /*0d80*/ 	.word	0x00000000
        /*0d84*/ 	.short	0x010a
        /*0d86*/ 	.byte	0x3f
	.zero		1


	//   ....[207]....
        /*0d88*/ 	.word	0x00009260
        /*0d8c*/ 	.word	0x00000006
        /*0d90*/ 	.word	0x00000000
        /*0d94*/ 	.short	0x010a
        /*0d96*/ 	.byte	0x3f
	.zero		1


	//   ....[208]....
        /*0d98*/ 	.word	0x000092b0
        /*0d9c*/ 	.word	0x00000007
        /*0da0*/ 	.word	0x00000000
        /*0da4*/ 	.short	0x010a
        /*0da6*/ 	.byte	0x3f
	.zero		1


	//   ....[209]....
        /*0da8*/ 	.word	0x00009300
        /*0dac*/ 	.word	0x00000006
        /*0db0*/ 	.word	0x00000000
        /*0db4*/ 	.short	0x010a
        /*0db6*/ 	.byte	0x3f
	.zero		1


	//   ....[210]....
        /*0db8*/ 	.word	0x00009350
        /*0dbc*/ 	.word	0x00000007
        /*0dc0*/ 	.word	0x00000000
        /*0dc4*/ 	.short	0x010a
        /*0dc6*/ 	.byte	0x3f
	.zero		1


	//   ....[211]....
        /*0dc8*/ 	.word	0x000093a0
        /*0dcc*/ 	.word	0x00000006
        /*0dd0*/ 	.word	0x00000000
        /*0dd4*/ 	.short	0x010a
        /*0dd6*/ 	.byte	0x3f
	.zero		1


	//   ....[212]....
        /*0dd8*/ 	.word	0x000093f0
        /*0ddc*/ 	.word	0x00000007
        /*0de0*/ 	.word	0x00000000
        /*0de4*/ 	.short	0x010a
        /*0de6*/ 	.byte	0x3f
	.zero		1


	//   ....[213]....
        /*0de8*/ 	.word	0x00009440
        /*0dec*/ 	.word	0x00000006
        /*0df0*/ 	.word	0x00000000
        /*0df4*/ 	.short	0x010a
        /*0df6*/ 	.byte	0x3f
	.zero		1


	//   ....[214]....
        /*0df8*/ 	.word	0x00009490
        /*0dfc*/ 	.word	0x00000007
        /*0e00*/ 	.word	0x00000000
        /*0e04*/ 	.short	0x010a
        /*0e06*/ 	.byte	0x3f
	.zero		1


	//   ....[215]....
        /*0e08*/ 	.word	0x000094e0
        /*0e0c*/ 	.word	0x00000006
        /*0e10*/ 	.word	0x00000000
        /*0e14*/ 	.short	0x010a
        /*0e16*/ 	.byte	0x3f
	.zero		1


	//   ....[216]....
        /*0e18*/ 	.word	0x00009530
        /*0e1c*/ 	.word	0x00000007
        /*0e20*/ 	.word	0x00000000
        /*0e24*/ 	.short	0x010a
        /*0e26*/ 	.byte	0x3f
	.zero		1


	//   ....[217]....
        /*0e28*/ 	.word	0x00009580
        /*0e2c*/ 	.word	0x00000006
        /*0e30*/ 	.word	0x00000000
        /*0e34*/ 	.short	0x010a
        /*0e36*/ 	.byte	0x3f
	.zero		1


	//   ....[218]....
        /*0e38*/ 	.word	0x000095d0
        /*0e3c*/ 	.word	0x00000007
        /*0e40*/ 	.word	0x00000000
        /*0e44*/ 	.short	0x010a
        /*0e46*/ 	.byte	0x3f
	.zero		1


	//   ....[219]....
        /*0e48*/ 	.word	0x00009620
        /*0e4c*/ 	.word	0x00000006
        /*0e50*/ 	.word	0x00000000
        /*0e54*/ 	.short	0x010a
        /*0e56*/ 	.byte	0x3f
	.zero		1


	//   ....[220]....
        /*0e58*/ 	.word	0x00009670
        /*0e5c*/ 	.word	0x00000007
        /*0e60*/ 	.word	0x00000000
        /*0e64*/ 	.short	0x010a
        /*0e66*/ 	.byte	0x3f
	.zero		1


	//   ....[221]....
        /*0e68*/ 	.word	0x000096c0
        /*0e6c*/ 	.word	0x00000006
        /*0e70*/ 	.word	0x00000000
        /*0e74*/ 	.short	0x010a
        /*0e76*/ 	.byte	0x3f
	.zero		1


	//   ....[222]....
        /*0e78*/ 	.word	0x00009710
        /*0e7c*/ 	.word	0x00000007
        /*0e80*/ 	.word	0x00000000
        /*0e84*/ 	.short	0x010a
        /*0e86*/ 	.byte	0x3f
	.zero		1


	//   ....[223]....
        /*0e88*/ 	.word	0x00009760
        /*0e8c*/ 	.word	0x00000006
        /*0e90*/ 	.word	0x00000000
        /*0e94*/ 	.short	0x010a
        /*0e96*/ 	.byte	0x3f
	.zero		1


	//   ....[224]....
        /*0e98*/ 	.word	0x000097b0
        /*0e9c*/ 	.word	0x00000007
        /*0ea0*/ 	.word	0x00000000
        /*0ea4*/ 	.short	0x010a
        /*0ea6*/ 	.byte	0x3f
	.zero		1


	//   ....[225]....
        /*0ea8*/ 	.word	0x00009800
        /*0eac*/ 	.word	0x00000006
        /*0eb0*/ 	.word	0x00000000
        /*0eb4*/ 	.short	0x010a
        /*0eb6*/ 	.byte	0x3f
	.zero		1


	//   ....[226]....
        /*0eb8*/ 	.word	0x00009850
        /*0ebc*/ 	.word	0x00000007
        /*0ec0*/ 	.word	0x00000000
        /*0ec4*/ 	.short	0x010a
        /*0ec6*/ 	.byte	0x3f
	.zero		1


	//   ....[227]....
        /*0ec8*/ 	.word	0x000098a0
        /*0ecc*/ 	.word	0x00000006
        /*0ed0*/ 	.word	0x00000000
        /*0ed4*/ 	.short	0x010a
        /*0ed6*/ 	.byte	0x3f
	.zero		1


	//   ....[228]....
        /*0ed8*/ 	.word	0x000098f0
        /*0edc*/ 	.word	0x00000007
        /*0ee0*/ 	.word	0x00000000
        /*0ee4*/ 	.short	0x010a
        /*0ee6*/ 	.byte	0x3f
	.zero		1


	//   ....[229]....
        /*0ee8*/ 	.word	0x00009940
        /*0eec*/ 	.word	0x00000006
        /*0ef0*/ 	.word	0x00000000
        /*0ef4*/ 	.short	0x010a
        /*0ef6*/ 	.byte	0x3f
	.zero		1


	//   ....[230]....
        /*0ef8*/ 	.word	0x00009990
        /*0efc*/ 	.word	0x00000007
        /*0f00*/ 	.word	0x00000000
        /*0f04*/ 	.short	0x010a
        /*0f06*/ 	.byte	0x3f
	.zero		1


	//   ....[231]....
        /*0f08*/ 	.word	0x000099e0
        /*0f0c*/ 	.word	0x00000006
        /*0f10*/ 	.word	0x00000000
        /*0f14*/ 	.short	0x010a
        /*0f16*/ 	.byte	0x3f
	.zero		1


	//   ....[232]....
        /*0f18*/ 	.word	0x00009a30
        /*0f1c*/ 	.word	0x00000007
        /*0f20*/ 	.word	0x00000000
        /*0f24*/ 	.short	0x010a
        /*0f26*/ 	.byte	0x3f
	.zero		1


	//   ....[233]....
        /*0f28*/ 	.word	0x00009a80
        /*0f2c*/ 	.word	0x00000006
        /*0f30*/ 	.word	0x00000000
        /*0f34*/ 	.short	0x010a
        /*0f36*/ 	.byte	0x3f
	.zero		1


	//   ....[234]....
        /*0f38*/ 	.word	0x00009ad0
        /*0f3c*/ 	.word	0x00000007
        /*0f40*/ 	.word	0x00000000
        /*0f44*/ 	.short	0x010a
        /*0f46*/ 	.byte	0x3f
	.zero		1


	//   ....[235]....
        /*0f48*/ 	.word	0x00009b20
        /*0f4c*/ 	.word	0x00000006
        /*0f50*/ 	.word	0x00000000
        /*0f54*/ 	.short	0x010a
        /*0f56*/ 	.byte	0x3f
	.zero		1


	//   ....[236]....
        /*0f58*/ 	.word	0x00009b70
        /*0f5c*/ 	.word	0x00000007
        /*0f60*/ 	.word	0x00000000
        /*0f64*/ 	.short	0x010a
        /*0f66*/ 	.byte	0x3f
	.zero		1


	//   ....[237]....
        /*0f68*/ 	.word	0x00009bc0
        /*0f6c*/ 	.word	0x00000006
        /*0f70*/ 	.word	0x00000000
        /*0f74*/ 	.short	0x010a
        /*0f76*/ 	.byte	0x3f
	.zero		1


	//   ....[238]....
        /*0f78*/ 	.word	0x00009c10
        /*0f7c*/ 	.word	0x00000007
        /*0f80*/ 	.word	0x00000000
        /*0f84*/ 	.short	0x010a
        /*0f86*/ 	.byte	0x3f
	.zero		1


	//   ....[239]....
        /*0f88*/ 	.word	0x00009c60
        /*0f8c*/ 	.word	0x00000006
        /*0f90*/ 	.word	0x00000000
        /*0f94*/ 	.short	0x010a
        /*0f96*/ 	.byte	0x3f
	.zero		1


	//   ....[240]....
        /*0f98*/ 	.word	0x00009cb0
        /*0f9c*/ 	.word	0x00000007
        /*0fa0*/ 	.word	0x00000000
        /*0fa4*/ 	.short	0x010a
        /*0fa6*/ 	.byte	0x3f
	.zero		1


	//   ....[241]....
        /*0fa8*/ 	.word	0x00009d00
        /*0fac*/ 	.word	0x00000006
        /*0fb0*/ 	.word	0x00000000
        /*0fb4*/ 	.short	0x010a
        /*0fb6*/ 	.byte	0x3f
	.zero		1


	//   ....[242]....
        /*0fb8*/ 	.word	0x00009d50
        /*0fbc*/ 	.word	0x00000007
        /*0fc0*/ 	.word	0x00000000
        /*0fc4*/ 	.short	0x010a
        /*0fc6*/ 	.byte	0x3f
	.zero		1


	//   ....[243]....
        /*0fc8*/ 	.word	0x00009da0
        /*0fcc*/ 	.word	0x00000006
        /*0fd0*/ 	.word	0x00000000
        /*0fd4*/ 	.short	0x010a
        /*0fd6*/ 	.byte	0x3f
	.zero		1


	//   ....[244]....
        /*0fd8*/ 	.word	0x00009df0
        /*0fdc*/ 	.word	0x00000007
        /*0fe0*/ 	.word	0x00000000
        /*0fe4*/ 	.short	0x010a
        /*0fe6*/ 	.byte	0x3f
	.zero		1


	//   ....[245]....
        /*0fe8*/ 	.word	0x00009e40
        /*0fec*/ 	.word	0x00000006
        /*0ff0*/ 	.word	0x00000000
        /*0ff4*/ 	.short	0x010a
        /*0ff6*/ 	.byte	0x3f
	.zero		1


	//----- nvinfo : EIATTR_NUM_MBARRIERS
	.align		4
.L_28:
        /*0ff8*/ 	.byte	0x03, 0x38
        /*0ffa*/ 	.short	0x0076


	//----- nvinfo : EIATTR_EXIT_INSTR_OFFSETS
	.align		4
        /*0ffc*/ 	.byte	0x04, 0x1c
        /*0ffe*/ 	.short	(.L_30 - .L_29)


	//   ....[0]....
.L_29:
        /*1000*/ 	.word	0x00001a50


	//   ....[1]....
        /*1004*/ 	.word	0x00001ab0


	//   ....[2]....
        /*1008*/ 	.word	0x00005d50


	//   ....[3]....
        /*100c*/ 	.word	0x00005d80


	//   ....[4]....
        /*1010*/ 	.word	0x00008a70


	//----- nvinfo : EIATTR_MAX_THREADS
	.align		4
.L_30:
        /*1014*/ 	.byte	0x04, 0x05
        /*1016*/ 	.short	(.L_32 - .L_31)
.L_31:
        /*1018*/ 	.word	0x00000180
        /*101c*/ 	.word	0x00000001
        /*1020*/ 	.word	0x00000001


	//----- nvinfo : EIATTR_CRS_STACK_SIZE
	.align		4
.L_32:
        /*1024*/ 	.byte	0x04, 0x1e
        /*1026*/ 	.short	(.L_34 - .L_33)
.L_33:
        /*1028*/ 	.word	0x00000000


	//----- nvinfo : EIATTR_CBANK_PARAM_SIZE
	.align		4
.L_34:
        /*102c*/ 	.byte	0x03, 0x19
        /*102e*/ 	.short	0x0470


	//----- nvinfo : EIATTR_PARAM_CBANK
	.align		4
        /*1030*/ 	.byte	0x04, 0x0a
        /*1032*/ 	.short	(.L_36 - .L_35)
	.align		4
.L_35:
        /*1034*/ 	.word	index@(.nv.constant0._ZN7cutlass13device_kernelINS_4gemm6kernel13GemmUniversalIN4cute5tupleIJiiiiEEENS1_10collective13CollectiveMmaINS1_37MainloopSm90TmaGmmaWarpSpecializedFP8ILi56ENS5_IJNS4_1CILi2EEENSA_ILi1EEESC_EEENS1_32KernelTmaWarpSpecializedPingpongEEENS5_IJNSA_ILi64EEESG_NSA_ILi32EEEEEENS_12float_e4m3_tENS5_IJlSC_lEEESJ_SK_NS4_8TiledMMAINS4_8MMA_AtomIJNS4_4SM904GMMA30MMA_64x64x32_F32E4M3E4M3_SS_TNILNSO_7ScaleInE1ELSQ_1EEEEEENS4_6LayoutINS5_IJSC_SC_SC_EEENS5_IJNSA_ILi0EEESV_SV_EEEEENS5_IJNS4_10UnderscoreESY_SY_EEEEENS4_13SM90_TMA_LOADENS4_14ComposedLayoutINS4_7SwizzleILi1ELi4ELi3EEENS4_18smem_ptr_flag_bitsILi8EEENST_INS5_IJNSA_ILi8EEESH_EEENS5_IJSH_SC_EEEEEEEvNS4_8identityENS4_23SM90_TMA_LOAD_MULTICASTES1B_vS1C_EENS_8epilogue10collective6detail29Sm90TmaWarpSpecializedAdapterINS1G_15DefaultEpilogueISJ_SK_SK_NS1F_6thread17LinearCombinationISJ_Li1EffLNS1K_9ScaleType4KindE0ELNS_15FloatRoundStyleE2ESJ_EENS1_15EpilogueDefaultEEEEEvvEEEEvNT_6ParamsE)
        /*1038*/ 	.short	0x0210
        /*103a*/ 	.short	0x0470


	//----- nvinfo : EIATTR_SW_WAR
	.align		4
.L_36:
        /*103c*/ 	.byte	0x04, 0x36
        /*103e*/ 	.short	(.L_38 - .L_37)
.L_37:
        /*1040*/ 	.word	0x00000008
.L_38:


//--------------------- .nv.callgraph             --------------------------
	.section	.nv.callgraph,"",@"SHT_CUDA_CALLGRAPH"
	.align	4
	.sectionentsize	8
	.align		4
        /*0000*/ 	.word	0x00000000
	.align		4
        /*0004*/ 	.word	0xffffffff
	.align		4
        /*0008*/ 	.word	0x00000000
	.align		4
        /*000c*/ 	.word	0xfffffffe
	.align		4
        /*0010*/ 	.word	0x00000000
	.align		4
        /*0014*/ 	.word	0xfffffffd
	.align		4
        /*0018*/ 	.word	0x00000000
	.align		4
        /*001c*/ 	.word	0xfffffffc


//--------------------- .nv.constant4             --------------------------
	.section	.nv.constant4,"a",@progbits
	.align	8
	.align		8
.nv.constant4:
        /*0000*/ 	.dword	_ZN39_INTERNAL_c9feb8c3_4_k_cu_bcd8c569_34004cuda3std3__45__cpo5beginE
	.align		8
        /*0008*/ 	.dword	_ZN39_INTERNAL_c9feb8c3_4_k_cu_bcd8c569_34004cuda3std3__45__cpo3endE
	.align		8
        /*0010*/ 	.dword	_ZN39_INTERNAL_c9feb8c3_4_k_cu_bcd8c569_34004cuda3std3__45__cpo6cbeginE
	.align		8
        /*0018*/ 	.dword	_ZN39_INTERNAL_c9feb8c3_4_k_cu_bcd8c569_34004cuda3std3__45__cpo4cendE
	.align		8
        /*0020*/ 	.dword	_ZN39_INTERNAL_c9feb8c3_4_k_cu_bcd8c569_34004cuda3std3__441_GLOBAL__N__c9feb8c3_4_k_cu_bcd8c569_34006ignoreE
	.align		8
        /*0028*/ 	.dword	_ZN39_INTERNAL_c9feb8c3_4_k_cu_bcd8c569_34004cuda3std3__419piecewise_constructE
	.align		8
        /*0030*/ 	.dword	_ZN39_INTERNAL_c9feb8c3_4_k_cu_bcd8c569_34004cuda3std3__48in_placeE
	.align		8
        /*0038*/ 	.dword	_ZN39_INTERNAL_c9feb8c3_4_k_cu_bcd8c569_34004cuda3std6ranges3__45__cpo4swapE
	.align		8
        /*0040*/ 	.dword	_ZN39_INTERNAL_c9feb8c3_4_k_cu_bcd8c569_34004cuda3std6ranges3__45__cpo9iter_moveE
	.align		8
        /*0048*/ 	.dword	_ZN39_INTERNAL_c9feb8c3_4_k_cu_bcd8c569_34004cute7productE
	.align		8
        /*0050*/ 	.dword	_ZN39_INTERNAL_c9feb8c3_4_k_cu_bcd8c569_34004cute1_E


//--------------------- .text._ZN7cutlass13device_kernelINS_4gemm6kernel13GemmUniversalIN4cute5tupleIJiiiiEEENS1_10collective13CollectiveMmaINS1_37MainloopSm90TmaGmmaWarpSpecializedFP8ILi56ENS5_IJNS4_1CILi2EEENSA_ILi1EEESC_EEENS1_32KernelTmaWarpSpecializedPingpongEEENS5_IJNSA_ILi64EEESG_NSA_ILi32EEEEEENS_12float_e4m3_tENS5_IJlSC_lEEESJ_SK_NS4_8TiledMMAINS4_8MMA_AtomIJNS4_4SM904GMMA30MMA_64x64x32_F32E4M3E4M3_SS_TNILNSO_7ScaleInE1ELSQ_1EEEEEENS4_6LayoutINS5_IJSC_SC_SC_EEENS5_IJNSA_ILi0EEESV_SV_EEEEENS5_IJNS4_10UnderscoreESY_SY_EEEEENS4_13SM90_TMA_LOADENS4_14ComposedLayoutINS4_7SwizzleILi1ELi4ELi3EEENS4_18smem_ptr_flag_bitsILi8EEENST_INS5_IJNSA_ILi8EEESH_EEENS5_IJSH_SC_EEEEEEEvNS4_8identityENS4_23SM90_TMA_LOAD_MULTICASTES1B_vS1C_EENS_8epilogue10collective6detail29Sm90TmaWarpSpecializedAdapterINS1G_15DefaultEpilogueISJ_SK_SK_NS1F_6thread17LinearCombinationISJ_Li1EffLNS1K_9ScaleType4KindE0ELNS_15FloatRoundStyleE2ESJ_EENS1_15EpilogueDefaultEEEEEvvEEEEvNT_6ParamsE --------------------------
	.section	.text._ZN7cutlass13device_kernelINS_4gemm6kernel13GemmUniversalIN4cute5tupleIJiiiiEEENS1_10collective13CollectiveMmaINS1_37MainloopSm90TmaGmmaWarpSpecializedFP8ILi56ENS5_IJNS4_1CILi2EEENSA_ILi1EEESC_EEENS1_32KernelTmaWarpSpecializedPingpongEEENS5_IJNSA_ILi64EEESG_NSA_ILi32EEEEEENS_12float_e4m3_tENS5_IJlSC_lEEESJ_SK_NS4_8TiledMMAINS4_8MMA_AtomIJNS4_4SM904GMMA30MMA_64x64x32_F32E4M3E4M3_SS_TNILNSO_7ScaleInE1ELSQ_1EEEEEENS4_6LayoutINS5_IJSC_SC_SC_EEENS5_IJNSA_ILi0EEESV_SV_EEEEENS5_IJNS4_10UnderscoreESY_SY_EEEEENS4_13SM90_TMA_LOADENS4_14ComposedLayoutINS4_7SwizzleILi1ELi4ELi3EEENS4_18smem_ptr_flag_bitsILi8EEENST_INS5_IJNSA_ILi8EEESH_EEENS5_IJSH_SC_EEEEEEEvNS4_8identityENS4_23SM90_TMA_LOAD_MULTICASTES1B_vS1C_EENS_8epilogue10collective6detail29Sm90TmaWarpSpecializedAdapterINS1G_15DefaultEpilogueISJ_SK_SK_NS1F_6thread17LinearCombinationISJ_Li1EffLNS1K_9ScaleType4KindE0ELNS_15FloatRoundStyleE2ESJ_EENS1_15EpilogueDefaultEEEEEvvEEEEvNT_6ParamsE,"ax",@progbits
	.align	128
.text._ZN7cutlass13device_kernelINS_4gemm6kernel13GemmUniversalIN4cute5tupleIJiiiiEEENS1_10collective13CollectiveMmaINS1_37MainloopSm90TmaGmmaWarpSpecializedFP8ILi56ENS5_IJNS4_1CILi2EEENSA_ILi1EEESC_EEENS1_32KernelTmaWarpSpecializedPingpongEEENS5_IJNSA_ILi64EEESG_NSA_ILi32EEEEEENS_12float_e4m3_tENS5_IJlSC_lEEESJ_SK_NS4_8TiledMMAINS4_8MMA_AtomIJNS4_4SM904GMMA30MMA_64x64x32_F32E4M3E4M3_SS_TNILNSO_7ScaleInE1ELSQ_1EEEEEENS4_6LayoutINS5_IJSC_SC_SC_EEENS5_IJNSA_ILi0EEESV_SV_EEEEENS5_IJNS4_10UnderscoreESY_SY_EEEEENS4_13SM90_TMA_LOADENS4_14ComposedLayoutINS4_7SwizzleILi1ELi4ELi3EEENS4_18smem_ptr_flag_bitsILi8EEENST_INS5_IJNSA_ILi8EEESH_EEENS5_IJSH_SC_EEEEEEEvNS4_8identityENS4_23SM90_TMA_LOAD_MULTICASTES1B_vS1C_EENS_8epilogue10collective6detail29Sm90TmaWarpSpecializedAdapterINS1G_15DefaultEpilogueISJ_SK_SK_NS1F_6thread17LinearCombinationISJ_Li1EffLNS1K_9ScaleType4KindE0ELNS_15FloatRoundStyleE2ESJ_EENS1_15EpilogueDefaultEEEEEvvEEEEvNT_6ParamsE:
        .type           _ZN7cutlass13device_kernelINS_4gemm6kernel13GemmUniversalIN4cute5tupleIJiiiiEEENS1_10collective13CollectiveMmaINS1_37MainloopSm90TmaGmmaWarpSpecializedFP8ILi56ENS5_IJNS4_1CILi2EEENSA_ILi1EEESC_EEENS1_32KernelTmaWarpSpecializedPingpongEEENS5_IJNSA_ILi64EEESG_NSA_ILi32EEEEEENS_12float_e4m3_tENS5_IJlSC_lEEESJ_SK_NS4_8TiledMMAINS4_8MMA_AtomIJNS4_4SM904GMMA30MMA_64x64x32_F32E4M3E4M3_SS_TNILNSO_7ScaleInE1ELSQ_1EEEEEENS4_6LayoutINS5_IJSC_SC_SC_EEENS5_IJNSA_ILi0EEESV_SV_EEEEENS5_IJNS4_10UnderscoreESY_SY_EEEEENS4_13SM90_TMA_LOADENS4_14ComposedLayoutINS4_7SwizzleILi1ELi4ELi3EEENS4_18smem_ptr_flag_bitsILi8EEENST_INS5_IJNSA_ILi8EEESH_EEENS5_IJSH_SC_EEEEEEEvNS4_8identityENS4_23SM90_TMA_LOAD_MULTICASTES1B_vS1C_EENS_8epilogue10collective6detail29Sm90TmaWarpSpecializedAdapterINS1G_15DefaultEpilogueISJ_SK_SK_NS1F_6thread17LinearCombinationISJ_Li1EffLNS1K_9ScaleType4KindE0ELNS_15FloatRoundStyleE2ESJ_EENS1_15EpilogueDefaultEEEEEvvEEEEvNT_6ParamsE,@function
        .size           _ZN7cutlass13device_kernelINS_4gemm6kernel13GemmUniversalIN4cute5tupleIJiiiiEEENS1_10collective13CollectiveMmaINS1_37MainloopSm90TmaGmmaWarpSpecializedFP8ILi56ENS5_IJNS4_1CILi2EEENSA_ILi1EEESC_EEENS1_32KernelTmaWarpSpecializedPingpongEEENS5_IJNSA_ILi64EEESG_NSA_ILi32EEEEEENS_12float_e4m3_tENS5_IJlSC_lEEESJ_SK_NS4_8TiledMMAINS4_8MMA_AtomIJNS4_4SM904GMMA30MMA_64x64x32_F32E4M3E4M3_SS_TNILNSO_7ScaleInE1ELSQ_1EEEEEENS4_6LayoutINS5_IJSC_SC_SC_EEENS5_IJNSA_ILi0EEESV_SV_EEEEENS5_IJNS4_10UnderscoreESY_SY_EEEEENS4_13SM90_TMA_LOADENS4_14ComposedLayoutINS4_7SwizzleILi1ELi4ELi3EEENS4_18smem_ptr_flag_bitsILi8EEENST_INS5_IJNSA_ILi8EEESH_EEENS5_IJSH_SC_EEEEEEEvNS4_8identityENS4_23SM90_TMA_LOAD_MULTICASTES1B_vS1C_EENS_8epilogue10collective6detail29Sm90TmaWarpSpecializedAdapterINS1G_15DefaultEpilogueISJ_SK_SK_NS1F_6thread17LinearCombinationISJ_Li1EffLNS1K_9ScaleType4KindE0ELNS_15FloatRoundStyleE2ESJ_EENS1_15EpilogueDefaultEEEEEvvEEEEvNT_6ParamsE,(.L_x_249 - _ZN7cutlass13device_kernelINS_4gemm6kernel13GemmUniversalIN4cute5tupleIJiiiiEEENS1_10collective13CollectiveMmaINS1_37MainloopSm90TmaGmmaWarpSpecializedFP8ILi56ENS5_IJNS4_1CILi2EEENSA_ILi1EEESC_EEENS1_32KernelTmaWarpSpecializedPingpongEEENS5_IJNSA_ILi64EEESG_NSA_ILi32EEEEEENS_12float_e4m3_tENS5_IJlSC_lEEESJ_SK_NS4_8TiledMMAINS4_8MMA_AtomIJNS4_4SM904GMMA30MMA_64x64x32_F32E4M3E4M3_SS_TNILNSO_7ScaleInE1ELSQ_1EEEEEENS4_6LayoutINS5_IJSC_SC_SC_EEENS5_IJNSA_ILi0EEESV_SV_EEEEENS5_IJNS4_10UnderscoreESY_SY_EEEEENS4_13SM90_TMA_LOADENS4_14ComposedLayoutINS4_7SwizzleILi1ELi4ELi3EEENS4_18smem_ptr_flag_bitsILi8EEENST_INS5_IJNSA_ILi8EEESH_EEENS5_IJSH_SC_EEEEEEEvNS4_8identityENS4_23SM90_TMA_LOAD_MULTICASTES1B_vS1C_EENS_8epilogue10collective6detail29Sm90TmaWarpSpecializedAdapterINS1G_15DefaultEpilogueISJ_SK_SK_NS1F_6thread17LinearCombinationISJ_Li1EffLNS1K_9ScaleType4KindE0ELNS_15FloatRoundStyleE2ESJ_EENS1_15EpilogueDefaultEEEEEvvEEEEvNT_6ParamsE)
        .other          _ZN7cutlass13device_kernelINS_4gemm6kernel13GemmUniversalIN4cute5tupleIJiiiiEEENS1_10collective13CollectiveMmaINS1_37MainloopSm90TmaGmmaWarpSpecializedFP8ILi56ENS5_IJNS4_1CILi2EEENSA_ILi1EEESC_EEENS1_32KernelTmaWarpSpecializedPingpongEEENS5_IJNSA_ILi64EEESG_NSA_ILi32EEEEEENS_12float_e4m3_tENS5_IJlSC_lEEESJ_SK_NS4_8TiledMMAINS4_8MMA_AtomIJNS4_4SM904GMMA30MMA_64x64x32_F32E4M3E4M3_SS_TNILNSO_7ScaleInE1ELSQ_1EEEEEENS4_6LayoutINS5_IJSC_SC_SC_EEENS5_IJNSA_ILi0EEESV_SV_EEEEENS5_IJNS4_10UnderscoreESY_SY_EEEEENS4_13SM90_TMA_LOADENS4_14ComposedLayoutINS4_7SwizzleILi1ELi4ELi3EEENS4_18smem_ptr_flag_bitsILi8EEENST_INS5_IJNSA_ILi8EEESH_EEENS5_IJSH_SC_EEEEEEEvNS4_8identityENS4_23SM90_TMA_LOAD_MULTICASTES1B_vS1C_EENS_8epilogue10collective6detail29Sm90TmaWarpSpecializedAdapterINS1G_15DefaultEpilogueISJ_SK_SK_NS1F_6thread17LinearCombinationISJ_Li1EffLNS1K_9ScaleType4KindE0ELNS_15FloatRoundStyleE2ESJ_EENS1_15EpilogueDefaultEEEEEvvEEEEvNT_6ParamsE,@"STO_CUDA_ENTRY STV_DEFAULT"
_ZN7cutlass13device_kernelINS_4gemm6kernel13GemmUniversalIN4cute5tupleIJiiiiEEENS1_10collective13CollectiveMmaINS1_37MainloopSm90TmaGmmaWarpSpecializedFP8ILi56ENS5_IJNS4_1CILi2EEENSA_ILi1EEESC_EEENS1_32KernelTmaWarpSpecializedPingpongEEENS5_IJNSA_ILi64EEESG_NSA_ILi32EEEEEENS_12float_e4m3_tENS5_IJlSC_lEEESJ_SK_NS4_8TiledMMAINS4_8MMA_AtomIJNS4_4SM904GMMA30MMA_64x64x32_F32E4M3E4M3_SS_TNILNSO_7ScaleInE1ELSQ_1EEEEEENS4_6LayoutINS5_IJSC_SC_SC_EEENS5_IJNSA_ILi0EEESV_SV_EEEEENS5_IJNS4_10UnderscoreESY_SY_EEEEENS4_13SM90_TMA_LOADENS4_14ComposedLayoutINS4_7SwizzleILi1ELi4ELi3EEENS4_18smem_ptr_flag_bitsILi8EEENST_INS5_IJNSA_ILi8EEESH_EEENS5_IJSH_SC_EEEEEEEvNS4_8identityENS4_23SM90_TMA_LOAD_MULTICASTES1B_vS1C_EENS_8epilogue10collective6detail29Sm90TmaWarpSpecializedAdapterINS1G_15DefaultEpilogueISJ_SK_SK_NS1F_6thread17LinearCombinationISJ_Li1EffLNS1K_9ScaleType4KindE0ELNS_15FloatRoundStyleE2ESJ_EENS1_15EpilogueDefaultEEEEEvvEEEEvNT_6ParamsE:
[----:B------:R-:W-:Y:S01]  /*0000*/  LDC R1, c[0x0][0x28] ;  /* 0x00000a00ff017b82 */ /* 0x000fe20000000800 */
[----:B------:R-:W0:Y:S01]  /*0010*/  S2R R11, SR_TID.X ;  /* 0x00000000000b7919 */ /* 0x000e220000002100 */
[----:B------:R-:W-:Y:S01]  /*0020*/  ELECT P0, URZ, PT ;  /* 0x00000000003f782f */ /* 0x000fe20003800000 */
[----:B------:R-:W-:Y:S01]  /*0030*/  BSSY B0, `(.L_x_0) ;  /* 0x000000f000007945 */ /* 0x000fe20003800000 */
[--C-:B0-----:R-:W-:Y:S02]  /*0040*/  SHF.R.U32.HI R0, RZ, 0x5, R11.reuse ;  /* 0x00000005ff007819 */ /* 0x101fe4000001160b */
[----:B------:R-:W-:-:S03]  /*0050*/  SHF.R.U32.HI R5, RZ, 0x7, R11 ;  /* 0x00000007ff057819 */ /* 0x000fc6000001160b */
[----:B------:R-:W0:Y:S04]  /*0060*/  SHFL.IDX PT, R2, R0, RZ, 0x1f ;  /* 0x00001fff00027589 */ /* 0x000e2800000e0000 */
[----:B------:R1:W2:Y:S01]  /*0070*/  SHFL.IDX PT, R6, R5, RZ, 0x1f ;  /* 0x00001fff05067589 */ /* 0x0002a200000e0000 */
[----:B0-----:R-:W-:-:S13]  /*0080*/  ISETP.NE.OR P0, PT, R2, RZ, !P0 ;  /* 0x000000ff0200720c */ /* 0x001fda0004705670 */
[----:B-12---:R-:W-:Y:S05]  /*0090*/  @P0 BRA `(.L_x_1) ;  /* 0x0000000000200947 */ /* 0x006fea0003800000 */
[----:B------:R-:W-:Y:S02]  /*00a0*/  ULDC.64 UR4, c[0x0][0x198] ;  /* 0x0000660000047ab9 */ /* 0x000fe40000000a00 */
[----:B------:R-:W-:Y:S02]  /*00b0*/  UIADD3 UR6, UP0, UR4, 0xf0, URZ ;  /* 0x000000f004067890 */ /* 0x000fe4000ff1e03f */
[----:B------:R-:W-:Y:S02]  /*00c0*/  UIADD3 UR4, UP1, UR4, 0x1f0, URZ ;  /* 0x000001f004047890 */ /* 0x000fe4000ff3e03f */
[----:B------:R-:W-:Y:S02]  /*00d0*/  UIADD3.X UR7, URZ, UR5, URZ, UP0, !UPT ;  /* 0x000000053f077290 */ /* 0x000fe400087fe43f */
[----:B------:R-:W-:-:S07]  /*00e0*/  UIADD3.X UR5, URZ, UR5, URZ, UP1, !UPT ;  /* 0x000000053f057290 */ /* 0x000fce0008ffe43f */
[----:B------:R0:W-:Y:S02]  /*00f0*/  UTMACCTL.PF [UR6] ;  /* 0x00000000060079b9 */ /* 0x0001e40008040000 */
[----:B------:R0:W-:Y:S02]  /*0100*/  UTMACCTL.PF [UR4] ;  /* 0x00000000040079b9 */ /* 0x0001e40008040000 */
[----:B0-----:R-:W-:Y:S01]  /*0110*/  NOP ;  /* 0x0000000000007918 */ /* 0x001fe20000000000 */
.L_x_1:
[----:B------:R-:W-:Y:S05]  /*0120*/  BSYNC B0 ;  /* 0x0000000000007941 */ /* 0x000fea0003800000 */
.L_x_0:
[----:B------:R-:W0:Y:S02]  /*0130*/  SHFL.IDX PT, R7, R0, RZ, 0x1f ;  /* 0x00001fff00077589 */ /* 0x000e2400000e0000 */
[----:B0-----:R-:W-:-:S13]  /*0140*/  ISETP.NE.AND P0, PT, R7, RZ, PT ;  /* 0x000000ff0700720c */ /* 0x001fda0003f05270 */
[----:B------:R-:W-:Y:S05]  /*0150*/  @P0 BRA `(.L_x_2) ;  /* 0x0000000800040947 */ /* 0x000fea0003800000 */
[----:B------:R-:W-:Y:S01]  /*0160*/  ELECT P0, URZ, PT ;  /* 0x00000000003f782f */ /* 0x000fe20003800000 */
[----:B------:R-:W-:-:S12]  /*0170*/  BSSY B0, `(.L_x_2) ;  /* 0x000007f000007945 */ /* 0x000fd80003800000 */
[----:B------:R-:W-:Y:S05]  /*0180*/  @!P0 BRA `(.L_x_3) ;  /* 0x0000000400f48947 */ /* 0x000fea0003800000 */
[----:B------:R-:W0:Y:S01]  /*0190*/  S2UR UR8, SR_CgaCtaId ;  /* 0x00000000000879c3 */ /* 0x000e220000008800 */
[----:B------:R-:W-:Y:S01]  /*01a0*/  UMOV UR4, 0x400 ;  /* 0x0000040000047882 */ /* 0x000fe20000000000 */
[----:B------:R-:W-:Y:S01]  /*01b0*/  UMOV UR5, 0x1 ;  /* 0x0000000100057882 */ /* 0x000fe20000000000 */
[----:B------:R-:W-:Y:S02]  /*01c0*/  UMOV UR6, 0x2 ;  /* 0x0000000200067882 */ /* 0x000fe40000000000 */
[----:B------:R-:W-:-:S04]  /*01d0*/  UIADD3 UR6, -UR6, 0x100000, URZ ;  /* 0x0010000006067890 */ /* 0x000fc8000fffe13f */
[----:B------:R-:W-:Y:S02]  /*01e0*/  USHF.L.U32 UR7, UR6, 0xb, URZ ;  /* 0x0000000b06077899 */ /* 0x000fe4000800063f */
[----:B------:R-:W-:Y:S02]  /*01f0*/  USHF.L.U32 UR6, UR6, 0x1, URZ ;  /* 0x0000000106067899 */ /* 0x000fe4000800063f */
[----:B0-----:R-:W-:Y:S02]  /*0200*/  ULEA UR8, UR8, UR4, 0x18 ;  /* 0x0000000408087291 */ /* 0x001fe4000f8ec03f */
[----:B------:R-:W-:-:S04]  /*0210*/  UIADD3 UR4, -UR5, 0x100000, URZ ;  /* 0x0010000005047890 */ /* 0x000fc8000fffe13f */
[----:B------:R-:W-:Y:S02]  /*0220*/  USHF.L.U32 UR5, UR4, 0xb, URZ ;  /* 0x0000000b04057899 */ /* 0x000fe4000800063f */
[----:B------:R-:W-:Y:S01]  /*0230*/  USHF.L.U32 UR4, UR4, 0x1, URZ ;  /* 0x0000000104047899 */ /* 0x000fe2000800063f */
[----:B------:R-:W0:Y:S11]  /*0240*/  FENCE.VIEW.ASYNC.S ;  /* 0x00000000000073c6 */ /* 0x000e360000000000 */
[----:B0-----:R0:W1:Y:S01]  /*0250*/  SYNCS.EXCH.64 URZ, [UR8], UR4 ;  /* 0x00000004083f75b2 */ /* 0x0010620008000100 */
[----:B------:R0:W2:Y:S01]  /*0260*/  SYNCS.EXCH.64 URZ, [UR8+0x1c0], UR6 ;  /* 0x0001c006083f75b2 */ /* 0x0000a20008000100 */
[----:B------:R0:W3:Y:S01]  /*0270*/  SYNCS.EXCH.64 URZ, [UR8+0x8], UR4 ;  /* 0x00000804083f75b2 */ /* 0x0000e20008000100 */
[----:B------:R0:W4:Y:S01]  /*0280*/  SYNCS.EXCH.64 URZ, [UR8+0x1c8], UR6 ;  /* 0x0001c806083f75b2 */ /* 0x0001220008000100 */
[----:B------:R0:W0:Y:S01]  /*0290*/  SYNCS.EXCH.64 URZ, [UR8+0x10], UR4 ;  /* 0x00001004083f75b2 */ /* 0x0000220008000100 */
        /* <DEDUP_REMOVED lines=107> */
[----:B-1234-:R-:W-:Y:S01]  /*0950*/  NOP ;  /* 0x0000000000007918 */ /* 0x01efe20000000000 */
.L_x_3:
[----:B0-----:R-:W-:Y:S05]  /*0960*/  BSYNC B0 ;  /* 0x0000000000007941 */ /* 0x001fea0003800000 */
.L_x_2:
[----:B------:R-:W0:Y:S01]  /*0970*/  SHFL.IDX PT, R3, R0, RZ, 0x1f ;  /* 0x00001fff00037589 */ /* 0x000e2200000e0000 */
[----:B------:R-:W-:Y:S01]  /*0980*/  SHF.R.S32.HI R4, RZ, 0x1f, R11 ;  /* 0x0000001fff047819 */ /* 0x000fe2000001140b */
[----:B------:R-:W1:Y:S01]  /*0990*/  S2UR UR12, SR_CTAID.X ;  /* 0x00000000000c79c3 */ /* 0x000e620000002500 */
[----:B------:R-:W-:Y:S01]  /*09a0*/  ELECT P0, URZ, PT ;  /* 0x00000000003f782f */ /* 0x000fe20003800000 */
[----:B------:R2:W3:Y:S01]  /*09b0*/  SHFL.IDX PT, R8, R0, RZ, 0x1f ;  /* 0x00001fff00087589 */ /* 0x0004e200000e0000 */
[----:B------:R-:W-:Y:S02]  /*09c0*/  LEA.HI R4, R4, R11, RZ, 0x7 ;  /* 0x0000000b04047211 */ /* 0x000fe400078f38ff */
[----:B------:R-:W-:Y:S01]  /*09d0*/  ELECT P1, URZ, PT ;  /* 0x00000000003f782f */ /* 0x000fe20003820000 */
[----:B------:R-:W-:Y:S01]  /*09e0*/  NOP ;  /* 0x0000000000007918 */ /* 0x000fe20000000000 */
[----:B------:R-:W4:Y:S01]  /*09f0*/  S2R R16, SR_CTAID.Y ;  /* 0x0000000000107919 */ /* 0x000f220000002600 */
[----:B------:R-:W-:Y:S01]  /*0a00*/  LOP3.LUT R4, R4, 0xffffff80, RZ, 0xc0, !PT ;  /* 0xffffff8004047812 */ /* 0x000fe200078ec0ff */
[----:B------:R-:W-:Y:S01]  /*0a10*/  ULDC UR4, c[0x0][0x150] ;  /* 0x0000540000047ab9 */ /* 0x000fe20000000800 */
[----:B------:R-:W5:Y:S01]  /*0a20*/  LDC R12, c[0x0][0x144] ;  /* 0x00005100ff0c7b82 */ /* 0x000f620000000800 */
[----:B------:R3:W5:Y:S01]  /*0a30*/  SHFL.IDX PT, R14, R5, RZ, 0x1f ;  /* 0x00001fff050e7589 */ /* 0x00076200000e0000 */
[----:B------:R-:W-:Y:S01]  /*0a40*/  UMOV UR11, 0x80 ;  /* 0x00000080000b7882 */ /* 0x000fe20000000000 */
[----:B------:R-:W-:Y:S01]  /*0a50*/  IMAD.IADD R10, R11, 0x1, -R4 ;  /* 0x000000010b0a7824 */ /* 0x000fe200078e0a04 */
[----:B------:R-:W-:Y:S01]  /*0a60*/  NOP ;  /* 0x0000000000007918 */ /* 0x000fe20000000000 */
[C---:B------:R-:W-:Y:S01]  /*0a70*/  VIADD R38, R6.reuse, 0xffffffff ;  /* 0xffffffff06267836 */ /* 0x040fe20000000000 */
[----:B------:R-:W-:-:S02]  /*0a80*/  ISETP.NE.AND P5, PT, R6, RZ, PT ;  /* 0x000000ff0600720c */ /* 0x000fc40003fa5270 */
[----:B------:R-:W-:Y:S01]  /*0a90*/  SHF.R.S32.HI R19, RZ, 0x1f, R10 ;  /* 0x0000001fff137819 */ /* 0x000fe2000001140a */
[----:B------:R-:W5:Y:S01]  /*0aa0*/  LDC R13, c[0x0][0x140] ;  /* 0x00005000ff0d7b82 */ /* 0x000f620000000800 */
[----:B------:R-:W-:Y:S02]  /*0ab0*/  ISETP.GE.U32.AND P6, PT, R38, 0x2, PT ;  /* 0x000000022600780c */ /* 0x000fe40003fc6070 */
[----:B0-----:R-:W-:Y:S02]  /*0ac0*/  ISETP.NE.OR P0, PT, R3, RZ, !P0 ;  /* 0x000000ff0300720c */ /* 0x001fe40004705670 */
[----:B------:R-:W-:Y:S02]  /*0ad0*/  LEA.HI R3, R19, R10, RZ, 0x3 ;  /* 0x0000000a13037211 */ /* 0x000fe400078f18ff */
[----:B-1----:R-:W-:Y:S01]  /*0ae0*/  I2FP.F32.U32 R4, UR12 ;  /* 0x0000000c00047c45 */ /* 0x002fe20008201000 */
[----:B------:R-:W0:Y:S01]  /*0af0*/  LDC R27, c[0x0][0x148] ;  /* 0x00005200ff1b7b82 */ /* 0x000e220000000800 */
[----:B--2---:R-:W-:-:S02]  /*0b00*/  SHF.R.S32.HI R0, RZ, 0x3, R3 ;  /* 0x00000003ff007819 */ /* 0x004fc40000011403 */
[----:B---3--:R-:W-:Y:S01]  /*0b10*/  ISETP.NE.OR P1, PT, R8, RZ, !P1 ;  /* 0x000000ff0800720c */ /* 0x008fe20004f25670 */
[----:B------:R-:W-:Y:S01]  /*0b20*/  FMUL R9, R4, UR4 ;  /* 0x0000000404097c20 */ /* 0x000fe20008400000 */
[----:B------:R-:W-:Y:S01]  /*0b30*/  SHF.R.S32.HI R3, RZ, 0x1f, R3 ;  /* 0x0000001fff037819 */ /* 0x000fe20000011403 */
[----:B------:R-:W-:Y:S01]  /*0b40*/  ULDC UR4, c[0x0][0x154] ;  /* 0x0000550000047ab9 */ /* 0x000fe20000000800 */
[----:B------:R-:W-:Y:S01]  /*0b50*/  SHF.R.S32.HI R8, RZ, 0x1f, R7 ;  /* 0x0000001fff087819 */ /* 0x000fe20000011407 */
[----:B------:R-:W-:Y:S01]  /*0b60*/  VOTEU.ALL UP1, P0 ;  /* 0x00000000003f7886 */ /* 0x000fe20000020000 */
[----:B------:R-:W-:Y:S01]  /*0b70*/  LEA.HI R4, R3, R0, RZ, 0x2 ;  /* 0x0000000003047211 */ /* 0x000fe200078f10ff */
[----:B------:R-:W1:Y:S01]  /*0b80*/  F2I.U32.TRUNC.NTZ R9, R9 ;  /* 0x0000000900097305 */ /* 0x000e62000020f000 */
[----:B------:R-:W-:Y:S01]  /*0b90*/  LEA.HI R8, R8, R7, RZ, 0x2 ;  /* 0x0000000708087211 */ /* 0x000fe200078f10ff */
[----:B------:R-:W-:Y:S01]  /*0ba0*/  VOTEU.ALL UP0, P0 ;  /* 0x00000000003f7886 */ /* 0x000fe20000000000 */
[----:B------:R-:W-:Y:S01]  /*0bb0*/  SHF.R.S32.HI R3, RZ, 0x1f, R2 ;  /* 0x0000001fff037819 */ /* 0x000fe20000011402 */
[----:B------:R-:W2:Y:S01]  /*0bc0*/  @!UP1 S2UR UR7, SR_CgaCtaId ;  /* 0x00000000000799c3 */ /* 0x000ea20000008800 */
[----:B------:R-:W-:Y:S01]  /*0bd0*/  LOP3.LUT R5, R4, 0xfffffffc, RZ, 0xc0, !PT ;  /* 0xfffffffc04057812 */ /* 0x000fe200078ec0ff */
[----:B------:R-:W-:Y:S01]  /*0be0*/  VOTEU.ALL UP2, P1 ;  /* 0x00000000003f7886 */ /* 0x000fe20000840000 */
[----:B------:R-:W-:Y:S01]  /*0bf0*/  LOP3.LUT R8, R8, 0x3ffffffc, RZ, 0xc0, !PT ;  /* 0x3ffffffc08087812 */ /* 0x000fe200078ec0ff */
[----:B------:R-:W-:Y:S01]  /*0c00*/  @!UP1 UMOV UR6, 0x400 ;  /* 0x0000040000069882 */ /* 0x000fe20000000000 */
[----:B------:R-:W-:Y:S01]  /*0c10*/  LEA.HI R3, R3, R2, RZ, 0x2 ;  /* 0x0000000203037211 */ /* 0x000fe200078f10ff */
[----:B------:R-:W-:Y:S01]  /*0c20*/  IMAD.IADD R5, R0, 0x1, -R5 ;  /* 0x0000000100057824 */ /* 0x000fe200078e0a05 */
[----:B------:R-:W-:Y:S01]  /*0c30*/  @!UP2 UMOV UR9, 0x400 ;  /* 0x000004000009a882 */ /* 0x000fe20000000000 */
[----:B------:R-:W-:Y:S01]  /*0c40*/  IMAD.IADD R8, R7, 0x1, -R8 ;  /* 0x0000000107087824 */ /* 0x000fe200078e0a08 */
[----:B------:R-:W-:Y:S01]  /*0c50*/  LOP3.LUT R3, R3, 0xfffffffc, RZ, 0xc0, !PT ;  /* 0xfffffffc03037812 */ /* 0x000fe200078ec0ff */
[----:B------:R-:W3:Y:S01]  /*0c60*/  @!UP2 S2UR UR10, SR_CgaCtaId ;  /* 0x00000000000aa9c3 */ /* 0x000ee20000008800 */
[----:B-1----:R-:W-:Y:S01]  /*0c70*/  IMAD.MOV R9, RZ, RZ, -R9 ;  /* 0x000000ffff097224 */ /* 0x002fe200078e0a09 */
[----:B------:R-:W-:Y:S01]  /*0c80*/  VOTEU.ALL UP3, P1 ;  /* 0x00000000003f7886 */ /* 0x000fe20000860000 */
[----:B------:R-:W-:Y:S01]  /*0c90*/  IMAD R5, R8, 0x4, R5 ;  /* 0x0000000408057824 */ /* 0x000fe200078e0205 */
[----:B------:R-:W-:Y:S01]  /*0ca0*/  VOTEU.ALL UP4, P1 ;  /* 0x00000000003f7886 */ /* 0x000fe20000880000 */
[----:B------:R-:W-:Y:S01]  /*0cb0*/  IMAD.IADD R18, R2, 0x1, -R3 ;  /* 0x0000000102127824 */ /* 0x000fe200078e0a03 */
[----:B----4-:R-:W-:Y:S01]  /*0cc0*/  I2FP.F32.U32 R2, R16 ;  /* 0x0000001000027245 */ /* 0x010fe20000201000 */
[----:B-----5:R-:W-:Y:S01]  /*0cd0*/  IMAD R25, R12, R9, UR12 ;  /* 0x0000000c0c197e24 */ /* 0x020fe2000f8e0209 */
[C---:B------:R-:W-:Y:S01]  /*0ce0*/  LEA.HI R0, R5.reuse, R5, RZ, 0x1 ;  /* 0x0000000505007211 */ /* 0x040fe200078f08ff */
[C---:B------:R-:W-:Y:S01]  /*0cf0*/  IMAD.SHL.U32 R12, R5.reuse, 0x4, RZ ;  /* 0x00000004050c7824 */ /* 0x040fe200078e00ff */
[----:B------:R-:W-:Y:S01]  /*0d00*/  VOTEU.ALL UP5, P1 ;  /* 0x00000000003f7886 */ /* 0x000fe200008a0000 */
[----:B------:R-:W-:Y:S01]  /*0d10*/  FMUL R2, R2, UR4 ;  /* 0x0000000402027c20 */ /* 0x000fe20008400000 */
[----:B------:R-:W-:Y:S01]  /*0d20*/  LOP3.LUT R0, R0, 0xfffffffe, RZ, 0xc0, !PT ;  /* 0xfffffffe00007812 */ /* 0x000fe200078ec0ff */
[----:B------:R-:W-:Y:S01]  /*0d30*/  UMOV UR4, 0x20 ;  /* 0x0000002000047882 */ /* 0x000fe20000000000 */
[----:B--2---:R-:W-:Y:S01]  /*0d40*/  @!UP1 ULEA UR8, UR7, UR6, 0x18 ;  /* 0x0000000607089291 */ /* 0x004fe2000f8ec03f */
[----:B------:R-:W-:Y:S01]  /*0d50*/  LOP3.LUT R12, R5, 0xc, R12, 0x78, !PT ;  /* 0x0000000c050c7812 */ /* 0x000fe200078e780c */
[----:B------:R-:W-:-:S04]  /*0d60*/  @!UP1 UIADD3 UR4, -UR4, 0x100000, URZ ;  /* 0x0010000004049890 */ /* 0x000fc8000fffe13f */
[----:B------:R-:W-:Y:S02]  /*0d70*/  @!UP1 USHF.L.U32 UR5, UR4, 0xb, URZ ;  /* 0x0000000b04059899 */ /* 0x000fe4000800063f */
[----:B------:R-:W-:Y:S01]  /*0d80*/  @!UP1 USHF.L.U32 UR4, UR4, 0x1, URZ ;  /* 0x0000000104049899 */ /* 0x000fe2000800063f */
[----:B------:R-:W-:Y:S01]  /*0d90*/  IMAD.IADD R0, R5, 0x1, -R0 ;  /* 0x0000000105007824 */ /* 0x000fe200078e0a00 */
[----:B------:R-:W1:Y:S01]  /*0da0*/  F2I.U32.TRUNC.NTZ R2, R2 ;  /* 0x0000000200027305 */ /* 0x000e62000020f000 */
[----:B------:R-:W-:-:S04]  /*0db0*/  @!UP2 UIADD3 UR6, -UR11, 0x100000, URZ ;  /* 0x001000000b06a890 */ /* 0x000fc8000fffe13f */
[----:B------:R-:W-:Y:S02]  /*0dc0*/  @!UP2 USHF.L.U32 UR7, UR6, 0xb, URZ ;  /* 0x0000000b0607a899 */ /* 0x000fe4000800063f */
[----:B------:R-:W-:Y:S01]  /*0dd0*/  @!UP2 USHF.L.U32 UR6, UR6, 0x1, URZ ;  /* 0x000000010606a899 */ /* 0x000fe2000800063f */
[----:B------:R-:W-:Y:S01]  /*0de0*/  ISETP.EQ.U32.AND P2, PT, R13, 0x1, PT ;  /* 0x000000010d00780c */ /* 0x000fe20003f42070 */
[----:B------:R-:W-:Y:S01]  /*0df0*/  VOTEU.ALL UP1, P0 ;  /* 0x00000000003f7886 */ /* 0x000fe20000020000 */
[----:B------:R-:W-:Y:S01]  /*0e00*/  ISETP.NE.AND P3, PT, R0, R25, PT ;  /* 0x000000190000720c */ /* 0x000fe20003f65270 */
[----:B------:R-:W-:Y:S01]  /*0e10*/  IMAD.MOV.U32 R13, RZ, RZ, 0x1 ;  /* 0x00000001ff0d7424 */ /* 0x000fe200078e00ff */
[----:B---3--:R-:W-:Y:S01]  /*0e20*/  @!UP2 ULEA UR9, UR10, UR9, 0x18 ;  /* 0x000000090a09a291 */ /* 0x008fe2000f8ec03f */
[----:B------:R-:W-:Y:S01]  /*0e30*/  LOP3.LUT P0, RZ, R10, 0x7, RZ, 0xc0, !PT ;  /* 0x000000070aff7812 */ /* 0x000fe2000780c0ff */
[----:B------:R-:W-:Y:S01]  /*0e40*/  VOTEU.ALL UP2, P1 ;  /* 0x00000000003f7886 */ /* 0x000fe20000840000 */
[----:B------:R-:W-:Y:S01]  /*0e50*/  ISETP.NE.AND P1, PT, R18, 0x3, PT ;  /* 0x000000031200780c */ /* 0x000fe20003f25270 */
[----:B------:R-:W2:Y:S02]  /*0e60*/  FENCE.VIEW.ASYNC.S ;  /* 0x00000000000073c6 */ /* 0x000ea40000000000 */
[----:B--2---:R2:W3:Y:S01]  /*0e70*/  @!UP0 SYNCS.EXCH.64 URZ, [UR8+0x3b0], UR4 ;  /* 0x0003b004083f85b2 */ /* 0x0044e20008000100 */
[----:B------:R-:W-:-:S02]  /*0e80*/  ISETP.LT.U32.AND P0, PT, R12, 0x2, !P0 ;  /* 0x000000020c00780c */ /* 0x000fc40004701070 */
[----:B------:R-:W-:Y:S01]  /*0e90*/  ISETP.EQ.OR P1, PT, R18, RZ, !P1 ;  /* 0x000000ff1200720c */ /* 0x000fe20004f22670 */
[----:B-1----:R-:W-:Y:S01]  /*0ea0*/  IMAD.MOV R24, RZ, RZ, -R2 ;  /* 0x000000ffff187224 */ /* 0x002fe200078e0a02 */
[----:B------:R-:W-:Y:S02]  /*0eb0*/  R2UR UR15, R14 ;  /* 0x000000000e0f72ca */ /* 0x000fe400000e0000 */
[----:B------:R-:W-:Y:S01]  /*0ec0*/  @P3 LEA.HI R0, R12, R12, RZ, 0x1 ;  /* 0x0000000c0c003211 */ /* 0x000fe200078f08ff */
[----:B0-----:R-:W-:Y:S01]  /*0ed0*/  IMAD R3, R27, R24, R16 ;  /* 0x000000181b037224 */ /* 0x001fe200078e0210 */
[----:B------:R-:W-:Y:S02]  /*0ee0*/  ISETP.EQ.AND P1, PT, R6, RZ, P1 ;  /* 0x000000ff0600720c */ /* 0x000fe40000f22270 */
[----:B------:R-:W-:Y:S02]  /*0ef0*/  @P3 SHF.R.S32.HI R0, RZ, 0x1, R0 ;  /* 0x00000001ff003819 */ /* 0x000fe40000011400 */
[----:B------:R-:W-:Y:S01]  /*0f00*/  SEL R7, RZ, 0x1, !P1 ;  /* 0x00000001ff077807 */ /* 0x000fe20004800000 */
[----:B------:R2:W0:Y:S01]  /*0f10*/  @!UP1 SYNCS.EXCH.64 URZ, [UR8+0x3b8], UR4 ;  /* 0x0003b804083f95b2 */ /* 0x0004220008000100 */
[----:B------:R-:W-:Y:S01]  /*0f20*/  @P3 ISETP.NE.AND P4, PT, R0, R3, PT ;  /* 0x000000030000320c */ /* 0x000fe20003f85270 */
[----:B------:R-:W-:Y:S01]  /*0f30*/  NOP ;  /* 0x0000000000007918 */ /* 0x000fe20000000000 */
[----:B------:R-:W-:-:S02]  /*0f40*/  SEL R0, RZ, 0x1, !P0 ;  /* 0x00000001ff007807 */ /* 0x000fc40004000000 */
[----:B------:R-:W-:Y:S02]  /*0f50*/  @P3 SEL R13, RZ, 0x1, P4 ;  /* 0x00000001ff0d3807 */ /* 0x000fe40002000000 */
[----:B------:R-:W-:Y:S02]  /*0f60*/  SEL R7, R7, 0x2, P6 ;  /* 0x0000000207077807 */ /* 0x000fe40003000000 */
[----:B------:R-:W-:Y:S01]  /*0f70*/  LOP3.LUT R13, R13, R0, RZ, 0xc0, !PT ;  /* 0x000000000d0d7212 */ /* 0x000fe200078ec0ff */
[----:B------:R2:W1:Y:S01]  /*0f80*/  @!UP2 SYNCS.EXCH.64 URZ, [UR9+0x390], UR6 ;  /* 0x00039006093fa5b2 */ /* 0x0004620008000100 */
[----:B------:R2:W4:Y:S01]  /*0f90*/  @!UP3 SYNCS.EXCH.64 URZ, [UR9+0x398], UR6 ;  /* 0x00039806093fb5b2 */ /* 0x0005220008000100 */
[----:B------:R2:W0:Y:S01]  /*0fa0*/  @!UP4 SYNCS.EXCH.64 URZ, [UR9+0x3a0], UR6 ;  /* 0x0003a006093fc5b2 */ /* 0x0004220008000100 */
[----:B------:R2:W0:Y:S01]  /*0fb0*/  @!UP5 SYNCS.EXCH.64 URZ, [UR9+0x3a8], UR6 ;  /* 0x0003a806093fd5b2 */ /* 0x0004220008000100 */
[----:B------:R-:W-:Y:S01]  /*0fc0*/  NOP ;  /* 0x0000000000007918 */ /* 0x000fe20000000000 */
[----:B--23--:R-:W-:Y:S05]  /*0fd0*/  @!P2 BRA `(.L_x_4) ;  /* 0x000000000008a947 */ /* 0x00cfea0003800000 */
[----:B01--4-:R-:W-:Y:S01]  /*0fe0*/  UCGABAR_ARV ;  /* 0x00000000000079c7 */ /* 0x013fe20008000000 */
[----:B------:R-:W-:Y:S05]  /*0ff0*/  BRA `(.L_x_5) ;  /* 0x0000000000047947 */ /* 0x000fea0003800000 */
.L_x_4:
[----:B01--4-:R-:W-:Y:S01]  /*1000*/  NOP ;  /* 0x0000000000007918 */ /* 0x013fe20000000000 */
.L_x_5:
[----:B------:R-:W-:Y:S01]  /*1010*/  ULDC.64 UR4, c[0x0][0x598] ;  /* 0x0001660000047ab9 */ /* 0x000fe20000000a00 */
[----:B------:R-:W-:Y:S01]  /*1020*/  ULDC.64 UR20, c[0x0][0x208] ;  /* 0x0000820000147ab9 */ /* 0x000fe20000000a00 */
[----:B------:R-:W-:-:S04]  /*1030*/  ISETP.NE.U32.AND P0, PT, RZ, UR4, PT ;  /* 0x00000004ff007c0c */ /* 0x000fc8000bf05070 */
[----:B------:R-:W-:-:S13]  /*1040*/  ISETP.NE.AND.EX P0, PT, RZ, UR5, PT, P0 ;  /* 0x00000005ff007c0c */ /* 0x000fda000bf05300 */
[----:B------:R-:W-:Y:S05]  /*1050*/  @!P0 BRA `(.L_x_6) ;  /* 0x00000000001c8947 */ /* 0x000fea0003800000 */
[----:B------:R-:W0:Y:S02]  /*1060*/  LDC.64 R2, c[0x0][0x598] ;  /* 0x00016600ff027b82 */ /* 0x000e240000000a00 */
[----:B0-----:R-:W2:Y:S02]  /*1070*/  LDG.E.64 R2, desc[UR20][R2.64] ;  /* 0x0000001402027981 */ /* 0x001ea4000c1e1b00 */
[----:B--2---:R-:W-:-:S04]  /*1080*/  ISETP.NE.U32.AND P0, PT, R2, RZ, PT ;  /* 0x000000ff0200720c */ /* 0x004fc80003f05070 */
[----:B------:R-:W-:-:S13]  /*1090*/  ISETP.NE.AND.EX P0, PT, R3, RZ, PT, P0 ;  /* 0x000000ff0300720c */ /* 0x000fda0003f05300 */
[----:B------:R-:W-:Y:S05]  /*10a0*/  @!P0 BRA `(.L_x_6) ;  /* 0x0000000000088947 */ /* 0x000fea0003800000 */
[----:B------:R0:W5:Y:S01]  /*10b0*/  LD.E R14, desc[UR20][R2.64] ;  /* 0x00000014020e7980 */ /* 0x000162000c101900 */
[----:B------:R-:W-:Y:S05]  /*10c0*/  BRA `(.L_x_7) ;  /* 0x0000000000207947 */ /* 0x000fea0003800000 */
.L_x_6:
[----:B------:R-:W-:Y:S02]  /*10d0*/  ULDC.64 UR4, c[0x0][0x588] ;  /* 0x0001620000047ab9 */ /* 0x000fe40000000a00 */
[----:B------:R-:W-:-:S04]  /*10e0*/  ISETP.NE.U32.AND P0, PT, RZ, UR4, PT ;  /* 0x00000004ff007c0c */ /* 0x000fc8000bf05070 */
[----:B------:R-:W-:-:S13]  /*10f0*/  ISETP.NE.AND.EX P0, PT, RZ, UR5, PT, P0 ;  /* 0x00000005ff007c0c */ /* 0x000fda000bf05300 */
[----:B------:R-:W-:Y:S05]  /*1100*/  @!P0 BRA `(.L_x_8) ;  /* 0x00000000000c8947 */ /* 0x000fea0003800000 */
[----:B------:R-:W0:Y:S02]  /*1110*/  LDC.64 R14, c[0x0][0x588] ;  /* 0x00016200ff0e7b82 */ /* 0x000e240000000a00 */
[----:B0-----:R1:W5:Y:S01]  /*1120*/  LDG.E R14, desc[UR20][R14.64] ;  /* 0x000000140e0e7981 */ /* 0x001362000c1e1900 */
[----:B------:R-:W-:Y:S05]  /*1130*/  BRA `(.L_x_7) ;  /* 0x0000000000047947 */ /* 0x000fea0003800000 */
.L_x_8:
[----:B------:R-:W2:Y:S02]  /*1140*/  LDC R14, c[0x0][0x580] ;  /* 0x00016000ff0e7b82 */ /* 0x000ea40000000800 */
.L_x_7:
[----:B------:R-:W-:Y:S02]  /*1150*/  ULDC.64 UR4, c[0x0][0x5a0] ;  /* 0x0001680000047ab9 */ /* 0x000fe40000000a00 */
[----:B------:R-:W-:-:S04]  /*1160*/  ISETP.NE.U32.AND P0, PT, RZ, UR4, PT ;  /* 0x00000004ff007c0c */ /* 0x000fc8000bf05070 */
[----:B------:R-:W-:-:S13]  /*1170*/  ISETP.NE.AND.EX P0, PT, RZ, UR5, PT, P0 ;  /* 0x00000005ff007c0c */ /* 0x000fda000bf05300 */
[----:B------:R-:W-:Y:S05]  /*1180*/  @!P0 BRA `(.L_x_9) ;  /* 0x00000000001c8947 */ /* 0x000fea0003800000 */
[----:B0-----:R-:W0:Y:S02]  /*1190*/  LDC.64 R2, c[0x0][0x5a0] ;  /* 0x00016800ff027b82 */ /* 0x001e240000000a00 */
[----:B0-----:R-:W3:Y:S02]  /*11a0*/  LDG.E.64 R2, desc[UR20][R2.64] ;  /* 0x0000001402027981 */ /* 0x001ee4000c1e1b00 */
[----:B---3--:R-:W-:-:S04]  /*11b0*/  ISETP.NE.U32.AND P0, PT, R2, RZ, PT ;  /* 0x000000ff0200720c */ /* 0x008fc80003f05070 */
[----:B------:R-:W-:-:S13]  /*11c0*/  ISETP.NE.AND.EX P0, PT, R3, RZ, PT, P0 ;  /* 0x000000ff0300720c */ /* 0x000fda0003f05300 */
[----:B------:R-:W-:Y:S05]  /*11d0*/  @!P0 BRA `(.L_x_9) ;  /* 0x0000000000088947 */ /* 0x000fea0003800000 */
[----:B-1----:R0:W5:Y:S01]  /*11e0*/  LD.E R15, desc[UR20][R2.64] ;  /* 0x00000014020f7980 */ /* 0x002162000c101900 */
[----:B------:R-:W-:Y:S05]  /*11f0*/  BRA `(.L_x_10) ;  /* 0x0000000000207947 */ /* 0x000fea0003800000 */
.L_x_9:
[----:B------:R-:W-:Y:S02]  /*1200*/  ULDC.64 UR4, c[0x0][0x590] ;  /* 0x0001640000047ab9 */ /* 0x000fe40000000a00 */
[----:B------:R-:W-:-:S04]  /*1210*/  ISETP.NE.U32.AND P0, PT, RZ, UR4, PT ;  /* 0x00000004ff007c0c */ /* 0x000fc8000bf05070 */
[----:B------:R-:W-:-:S13]  /*1220*/  ISETP.NE.AND.EX P0, PT, RZ, UR5, PT, P0 ;  /* 0x00000005ff007c0c */ /* 0x000fda000bf05300 */
[----:B------:R-:W-:Y:S05]  /*1230*/  @!P0 BRA `(.L_x_11) ;  /* 0x00000000000c8947 */ /* 0x000fea0003800000 */
[----:B0-----:R-:W1:Y:S02]  /*1240*/  LDC.64 R2, c[0x0][0x590] ;  /* 0x00016400ff027b82 */ /* 0x001e640000000a00 */
[----:B-1----:R1:W5:Y:S01]  /*1250*/  LDG.E R15, desc[UR20][R2.64] ;  /* 0x00000014020f7981 */ /* 0x002362000c1e1900 */
[----:B------:R-:W-:Y:S05]  /*1260*/  BRA `(.L_x_10) ;  /* 0x0000000000047947 */ /* 0x000fea0003800000 */
.L_x_11:
[----:B-1----:R-:W3:Y:S02]  /*1270*/  LDC R15, c[0x0][0x584] ;  /* 0x00016100ff0f7b82 */ /* 0x002ee40000000800 */
.L_x_10:
[----:B------:R-:W4:Y:S01]  /*1280*/  LDC R0, c[0x0][0x65c] ;  /* 0x00019700ff007b82 */ /* 0x000f220000000800 */
[----:B------:R-:W-:Y:S01]  /*1290*/  ULDC UR8, c[0x0][0x28c] ;  /* 0x0000a30000087ab9 */ /* 0x000fe20000000800 */
[----:B------:R-:W-:Y:S01]  /*12a0*/  ISETP.NE.AND P0, PT, R6, 0x2, PT ;  /* 0x000000020600780c */ /* 0x000fe20003f05270 */
[----:B------:R-:W-:Y:S01]  /*12b0*/  UIADD3 UR8, UR8, 0x1f, URZ ;  /* 0x0000001f08087890 */ /* 0x000fe2000fffe03f */
[----:B------:R-:W-:Y:S01]  /*12c0*/  IMAD.U32 R4, RZ, RZ, UR12 ;  /* 0x0000000cff047e24 */ /* 0x000fe2000f8e00ff */
[----:B------:R-:W-:Y:S01]  /*12d0*/  UMOV UR5, URZ ;  /* 0x0000003f00057c82 */ /* 0x000fe20008000000 */
[----:B------:R-:W-:Y:S01]  /*12e0*/  UMOV UR4, URZ ;  /* 0x0000003f00047c82 */ /* 0x000fe20008000000 */
[----:B------:R-:W-:-:S04]  /*12f0*/  USHF.R.S32.HI UR9, URZ, 0x1f, UR8 ;  /* 0x0000001f3f097899 */ /* 0x000fc80008011408 */
[----:B------:R-:W-:-:S04]  /*1300*/  ULEA.HI UR9, UR9, UR8, URZ, 0x5 ;  /* 0x0000000809097291 */ /* 0x000fc8000f8f283f */
[----:B------:R-:W-:Y:S01]  /*1310*/  USHF.R.S32.HI UR13, URZ, 0x5, UR9 ;  /* 0x000000053f0d7899 */ /* 0x000fe20008011409 */
[----:B----4-:R-:W-:-:S13]  /*1320*/  ISETP.NE.AND P4, PT, R0, 0x1, PT ;  /* 0x000000010000780c */ /* 0x010fda0003f85270 */
[----:B01----:R-:W0:Y:S01]  /*1330*/  @P4 LDC R3, c[0x0][0x10] ;  /* 0x00000400ff034b82 */ /* 0x003e220000000800 */
[----:B------:R-:W-:Y:S02]  /*1340*/  @P4 IMAD.MOV.U32 R17, RZ, RZ, RZ ;  /* 0x000000ffff114224 */ /* 0x000fe400078e00ff */
[----:B------:R-:W-:-:S05]  /*1350*/  @P4 IMAD.MOV.U32 R5, RZ, RZ, RZ ;  /* 0x000000ffff054224 */ /* 0x000fca00078e00ff */
[----:B------:R-:W1:Y:S01]  /*1360*/  @!P4 LDC R9, c[0x0][0xc] ;  /* 0x00000300ff09cb82 */ /* 0x000e620000000800 */
[----:B------:R-:W-:Y:S01]  /*1370*/  ULDC UR6, c[0x0][0xc] ;  /* 0x0000030000067ab9 */ /* 0x000fe20000000800 */
[----:B------:R-:W-:Y:S02]  /*1380*/  ULDC UR7, c[0x0][0x10] ;  /* 0x0000040000077ab9 */ /* 0x000fe40000000800 */
[----:B------:R-:W-:-:S04]  /*1390*/  UIMAD.WIDE.U32 UR6, UR6, UR7, URZ ;  /* 0x00000007060672a5 */ /* 0x000fc8000f8e003f */
[----:B------:R-:W4:Y:S01]  /*13a0*/  LDC R8, c[0x0][0x14] ;  /* 0x00000500ff087b82 */ /* 0x000f220000000800 */
[----:B0-----:R-:W-:-:S04]  /*13b0*/  @P4 IMAD.WIDE.U32 R2, R3, UR12, R16 ;  /* 0x0000000c03024c25 */ /* 0x001fc8000f8e0010 */
[----:B------:R-:W-:Y:S02]  /*13c0*/  @P4 IMAD.IADD R3, R3, 0x1, R5 ;  /* 0x0000000103034824 */ /* 0x000fe400078e0205 */
[----:B------:R-:W-:Y:S02]  /*13d0*/  IMAD.MOV.U32 R5, RZ, RZ, RZ ;  /* 0x000000ffff057224 */ /* 0x000fe400078e00ff */
[----:B-1----:R-:W-:-:S04]  /*13e0*/  @!P4 IMAD.WIDE.U32 R4, R16, R9, R4 ;  /* 0x000000091004c225 */ /* 0x002fc800078e0004 */
[----:B------:R-:W-:Y:S02]  /*13f0*/  @!P4 IMAD.MOV.U32 R2, RZ, RZ, R4 ;  /* 0x000000ffff02c224 */ /* 0x000fe400078e0004 */
[C---:B----4-:R-:W-:Y:S02]  /*1400*/  IMAD R21, R8.reuse, UR7, RZ ;  /* 0x0000000708157c24 */ /* 0x050fe4000f8e02ff */
[----:B------:R-:W-:Y:S01]  /*1410*/  IMAD.WIDE.U32 R8, R8, UR6, RZ ;  /* 0x0000000608087c25 */ /* 0x000fe2000f8e00ff */
[----:B------:R-:W-:-:S03]  /*1420*/  ULDC.64 UR6, c[0x0][0x650] ;  /* 0x0001940000067ab9 */ /* 0x000fc60000000a00 */
[----:B------:R-:W-:Y:S02]  /*1430*/  @!P4 IMAD.MOV.U32 R3, RZ, RZ, R5 ;  /* 0x000000ffff03c224 */ /* 0x000fe400078e0005 */
[----:B------:R-:W-:Y:S01]  /*1440*/  IMAD.IADD R0, R9, 0x1, R21 ;  /* 0x0000000109007824 */ /* 0x000fe200078e0215 */
[----:B------:R-:W-:Y:S06]  /*1450*/  @P0 BRA `(.L_x_12) ;  /* 0x0000000000200947 */ /* 0x000fec0003800000 */
[----:B------:R-:W-:Y:S01]  /*1460*/  USHF.R.U32.HI UR4, URZ, 0x3, UR13 ;  /* 0x000000033f047899 */ /* 0x000fe2000801160d */
[----:B------:R-:W-:Y:S01]  /*1470*/  IADD3 R2, P0, R2, R8, RZ ;  /* 0x0000000802027210 */ /* 0x000fe20007f1e0ff */
[----:B------:R-:W-:Y:S02]  /*1480*/  UISETP.GE.U32.AND UP0, UPT, UR13, 0x38, UPT ;  /* 0x000000380d00788c */ /* 0x000fe4000bf06070 */
[----:B------:R-:W-:Y:S02]  /*1490*/  UIMAD.WIDE.U32 UR4, UR4, 0x24924925, URZ ;  /* 0x24924925040478a5 */ /* 0x000fe4000f8e003f */
[----:B------:R-:W-:-:S05]  /*14a0*/  IMAD.X R3, R0, 0x1, R3, P0 ;  /* 0x0000000100037824 */ /* 0x000fca00000e0603 */
[----:B------:R-:W-:Y:S02]  /*14b0*/  UMOV UR4, URZ ;  /* 0x0000003f00047c82 */ /* 0x000fe40008000000 */
[----:B------:R-:W-:Y:S02]  /*14c0*/  @UP0 ULOP3.LUT UR4, UR5, 0x1, URZ, 0xc0, !UPT ;  /* 0x0000000105040892 */ /* 0x000fe4000f8ec03f */
[----:B------:R-:W-:-:S12]  /*14d0*/  UIMAD UR5, UR5, -0x38, UR13 ;  /* 0xffffffc8050578a4 */ /* 0x000fd8000f8e020d */
.L_x_12:
[----:B------:R-:W-:Y:S01]  /*14e0*/  ISETP.GE.U32.AND P0, PT, R2, UR6, PT ;  /* 0x0000000602007c0c */ /* 0x000fe2000bf06070 */
[----:B------:R-:W-:Y:S01]  /*14f0*/  IMAD.MOV.U32 R6, RZ, RZ, -0x1 ;  /* 0xffffffffff067424 */ /* 0x000fe200078e00ff */
[----:B------:R-:W-:Y:S01]  /*1500*/  PRMT R20, RZ, 0x7610, R20 ;  /* 0x00007610ff147816 */ /* 0x000fe20000000014 */
[----:B------:R-:W-:Y:S01]  /*1510*/  IMAD.MOV.U32 R4, RZ, RZ, -0x1 ;  /* 0xffffffffff047424 */ /* 0x000fe200078e00ff */
[----:B------:R-:W-:Y:S01]  /*1520*/  ISETP.GE.U32.AND.EX P0, PT, R3, UR7, PT, P0 ;  /* 0x0000000703007c0c */ /* 0x000fe2000bf06100 */
[----:B------:R-:W-:-:S12]  /*1530*/  IMAD.MOV.U32 R5, RZ, RZ, -0x1 ;  /* 0xffffffffff057424 */ /* 0x000fd800078e00ff */
[----:B------:R-:W-:Y:S05]  /*1540*/  @P0 BRA `(.L_x_13) ;  /* 0x0000000400240947 */ /* 0x000fea0003800000 */
[----:B------:R-:W0:Y:S01]  /*1550*/  LDC.64 R30, c[0x0][0x628] ;  /* 0x00018a00ff1e7b82 */ /* 0x000e220000000a00 */
[----:B------:R-:W-:Y:S02]  /*1560*/  IMAD.MOV.U32 R4, RZ, RZ, R2 ;  /* 0x000000ffff047224 */ /* 0x000fe400078e0002 */
[----:B------:R-:W-:-:S05]  /*1570*/  IMAD.MOV.U32 R5, RZ, RZ, R3 ;  /* 0x000000ffff057224 */ /* 0x000fca00078e0003 */
[----:B------:R-:W1:Y:S08]  /*1580*/  LDC R6, c[0x0][0x630] ;  /* 0x00018c00ff067b82 */ /* 0x000e700000000800 */
[----:B------:R-:W4:Y:S01]  /*1590*/  LDC.64 R32, c[0x0][0x620] ;  /* 0x00018800ff207b82 */ /* 0x000f220000000a00 */
[----:B0-----:R-:W-:-:S04]  /*15a0*/  ISETP.NE.U32.AND P0, PT, R30, RZ, PT ;  /* 0x000000ff1e00720c */ /* 0x001fc80003f05070 */
[----:B------:R-:W-:-:S13]  /*15b0*/  ISETP.NE.AND.EX P0, PT, R31, RZ, PT, P0 ;  /* 0x000000ff1f00720c */ /* 0x000fda0003f05300 */
[----:B-1--4-:R-:W-:Y:S05]  /*15c0*/  @!P0 BRA `(.L_x_14) ;  /* 0x0000000000288947 */ /* 0x012fea0003800000 */
[----:B------:R-:W0:Y:S02]  /*15d0*/  LDC R23, c[0x0][0x634] ;  /* 0x00018d00ff177b82 */ /* 0x000e240000000800 */
[----:B0-----:R-:W-:-:S05]  /*15e0*/  IADD3 R23, P0, R2, R23, RZ ;  /* 0x0000001702177210 */ /* 0x001fca0007f1e0ff */
[----:B------:R-:W-:-:S04]  /*15f0*/  IMAD.X R29, RZ, RZ, R3, P0 ;  /* 0x000000ffff1d7224 */ /* 0x000fc800000e0603 */
[----:B------:R-:W-:-:S04]  /*1600*/  IMAD.WIDE.U32 R4, R29, R30, RZ ;  /* 0x0000001e1d047225 */ /* 0x000fc800078e00ff */
[----:B------:R-:W-:-:S04]  /*1610*/  IMAD.WIDE.U32 R20, P0, R23, R31, R4 ;  /* 0x0000001f17147225 */ /* 0x000fc80007800004 */
[----:B------:R-:W-:-:S04]  /*1620*/  IMAD.WIDE.U32 R4, R23, R30, RZ ;  /* 0x0000001e17047225 */ /* 0x000fc800078e00ff */
[----:B------:R-:W-:Y:S01]  /*1630*/  IMAD.X R23, RZ, RZ, RZ, P0 ;  /* 0x000000ffff177224 */ /* 0x000fe200000e06ff */
[----:B------:R-:W-:Y:S01]  /*1640*/  IADD3 RZ, P0, R5, R20, RZ ;  /* 0x0000001405ff7210 */ /* 0x000fe20007f1e0ff */
[----:B------:R-:W-:-:S04]  /*1650*/  IMAD.MOV.U32 R22, RZ, RZ, R21 ;  /* 0x000000ffff167224 */ /* 0x000fc800078e0015 */
[----:B------:R-:W-:-:S08]  /*1660*/  IMAD.WIDE.U32.X R4, R29, R31, R22, P0 ;  /* 0x0000001f1d047225 */ /* 0x000fd000000e0416 */
.L_x_14:
[----:B------:R-:W0:Y:S01]  /*1670*/  LDC.64 R34, c[0x0][0x640] ;  /* 0x00019000ff227b82 */ /* 0x000e220000000a00 */
[-CC-:B------:R-:W-:Y:S01]  /*1680*/  SHF.R.U64 R36, R4, R6.reuse, R5.reuse ;  /* 0x0000000604247219 */ /* 0x180fe20000001205 */
[----:B------:R-:W-:Y:S01]  /*1690*/  IMAD.MOV.U32 R39, RZ, RZ, 0x1 ;  /* 0x00000001ff277424 */ /* 0x000fe200078e00ff */
[----:B------:R-:W-:Y:S02]  /*16a0*/  SHF.R.U32.HI R4, RZ, R6, R5 ;  /* 0x00000006ff047219 */ /* 0x000fe40000011605 */
[----:B------:R-:W-:-:S03]  /*16b0*/  IADD3 R21, P0, RZ, -R36, RZ ;  /* 0x80000024ff157210 */ /* 0x000fc60007f1e0ff */
[----:B------:R-:W1:Y:S02]  /*16c0*/  LDC R20, c[0x0][0x618] ;  /* 0x00018600ff147b82 */ /* 0x000e640000000800 */
[----:B------:R-:W-:-:S04]  /*16d0*/  IMAD.X R5, RZ, RZ, ~R4, P0 ;  /* 0x000000ffff057224 */ /* 0x000fc800000e0e04 */
[-C--:B------:R-:W-:Y:S02]  /*16e0*/  IMAD R6, R5, R32.reuse, RZ ;  /* 0x0000002005067224 */ /* 0x080fe400078e02ff */
[----:B------:R-:W4:Y:S01]  /*16f0*/  LDC R23, c[0x0][0x608] ;  /* 0x00018200ff177b82 */ /* 0x000f220000000800 */
[----:B------:R-:W-:-:S04]  /*1700*/  IMAD.WIDE.U32 R4, R21, R32, R2 ;  /* 0x0000002015047225 */ /* 0x000fc800078e0002 */
[----:B------:R-:W-:-:S03]  /*1710*/  IMAD R21, R21, R33, R6 ;  /* 0x0000002115157224 */ /* 0x000fc600078e0206 */
[----:B------:R-:W2:Y:S01]  /*1720*/  LDC R26, c[0x0][0x658] ;  /* 0x00019600ff1a7b82 */ /* 0x000ea20000000800 */
[----:B------:R-:W-:Y:S01]  /*1730*/  IMAD.IADD R5, R5, 0x1, R21 ;  /* 0x0000000105057824 */ /* 0x000fe200078e0215 */
[----:B0-----:R-:W-:Y:S01]  /*1740*/  ISETP.NE.U32.AND P0, PT, R34, RZ, PT ;  /* 0x000000ff2200720c */ /* 0x001fe20003f05070 */
[----:B------:R-:W-:-:S03]  /*1750*/  IMAD.MOV.U32 R21, RZ, RZ, -0x1 ;  /* 0xffffffffff157424 */ /* 0x000fc600078e00ff */
[----:B------:R-:W-:Y:S02]  /*1760*/  ISETP.NE.AND.EX P0, PT, R35, RZ, PT, P0 ;  /* 0x000000ff2300720c */ /* 0x000fe40003f05300 */
[----:B------:R-:W0:Y:S01]  /*1770*/  LDC R33, c[0x0][0x600] ;  /* 0x00018000ff217b82 */ /* 0x000e220000000800 */
[-CC-:B-1----:R-:W-:Y:S02]  /*1780*/  SHF.R.U64 R31, R4, R20.reuse, R5.reuse ;  /* 0x00000014041f7219 */ /* 0x182fe40000001205 */
[----:B------:R-:W-:-:S05]  /*1790*/  SHF.R.U32.HI R4, RZ, R20, R5 ;  /* 0x00000014ff047219 */ /* 0x000fca0000011605 */
[----:B------:R-:W1:Y:S01]  /*17a0*/  LDC R28, c[0x0][0x648] ;  /* 0x00019200ff1c7b82 */ /* 0x000e620000000800 */
[-CC-:B----4-:R-:W-:Y:S02]  /*17b0*/  SHF.R.U64 R41, R31, R23.reuse, R4.reuse ;  /* 0x000000171f297219 */ /* 0x190fe40000001204 */
[----:B------:R-:W-:-:S05]  /*17c0*/  SHF.R.U32.HI R5, RZ, R23, R4 ;  /* 0x00000017ff057219 */ /* 0x000fca0000011604 */
[----:B------:R-:W4:Y:S01]  /*17d0*/  LDC R37, c[0x0][0x638] ;  /* 0x00018e00ff257b82 */ /* 0x000f220000000800 */
[-C--:B--2---:R-:W-:Y:S02]  /*17e0*/  SHF.L.U32 R4, R21, R26.reuse, RZ ;  /* 0x0000001a15047219 */ /* 0x084fe400000006ff */
[--C-:B------:R-:W-:Y:S02]  /*17f0*/  SHF.R.U64 R32, R41, R26, R5.reuse ;  /* 0x0000001a29207219 */ /* 0x100fe40000001205 */
[----:B------:R-:W-:Y:S02]  /*1800*/  LOP3.LUT R6, RZ, R4, RZ, 0x33, !PT ;  /* 0x00000004ff067212 */ /* 0x000fe400078e33ff */
[----:B------:R-:W-:Y:S01]  /*1810*/  SHF.R.U32.HI R5, RZ, R26, R5 ;  /* 0x0000001aff057219 */ /* 0x000fe20000011605 */
[----:B------:R-:W2:Y:S01]  /*1820*/  LDC R30, c[0x0][0x610] ;  /* 0x00018400ff1e7b82 */ /* 0x000ea20000000800 */
[----:B------:R-:W-:Y:S01]  /*1830*/  IMAD.MOV.U32 R4, RZ, RZ, R32 ;  /* 0x000000ffff047224 */ /* 0x000fe200078e0020 */
[----:B------:R-:W-:Y:S06]  /*1840*/  @!P0 BRA `(.L_x_15) ;  /* 0x0000000000288947 */ /* 0x000fec0003800000 */
[----:B------:R-:W3:Y:S02]  /*1850*/  LDC R23, c[0x0][0x64c] ;  /* 0x00019300ff177b82 */ /* 0x000ee40000000800 */
[----:B---3--:R-:W-:-:S05]  /*1860*/  IADD3 R23, P0, R32, R23, RZ ;  /* 0x0000001720177210 */ /* 0x008fca0007f1e0ff */
        /* <DEDUP_REMOVED lines=8> */
.L_x_15:
[----:B-1----:R-:W-:Y:S01]  /*18f0*/  SHF.R.U64 R17, R4, R28, R5 ;  /* 0x0000001c04117219 */ /* 0x002fe20000001205 */
[----:B------:R-:W-:Y:S01]  /*1900*/  @P4 IMAD R25, R27, R24, R16 ;  /* 0x000000181b194224 */ /* 0x000fe200078e0210 */
[----:B------:R-:W-:Y:S02]  /*1910*/  SHF.L.U32 R4, R39, R26, RZ ;  /* 0x0000001a27047219 */ /* 0x000fe400000006ff */
[----:B------:R-:W-:Y:S01]  /*1920*/  LOP3.LUT R5, R41, R6, RZ, 0xc0, !PT ;  /* 0x0000000629057212 */ /* 0x000fe200078ec0ff */
[----:B0-----:R-:W-:Y:S02]  /*1930*/  VIADD R6, R33, 0xffffffff ;  /* 0xffffffff21067836 */ /* 0x001fe40000000000 */
[----:B------:R-:W-:Y:S02]  /*1940*/  IMAD.MOV R20, RZ, RZ, -R17 ;  /* 0x000000ffff147224 */ /* 0x000fe400078e0a11 */
[----:B------:R-:W-:Y:S01]  /*1950*/  IMAD R16, R4, R17, R5 ;  /* 0x0000001104107224 */ /* 0x000fe200078e0205 */
[----:B------:R-:W-:Y:S01]  /*1960*/  LOP3.LUT R5, R31, R6, RZ, 0xc0, !PT ;  /* 0x000000061f057212 */ /* 0x000fe200078ec0ff */
[----:B----4-:R-:W-:-:S02]  /*1970*/  IMAD R4, R20, R37, R32 ;  /* 0x0000002514047224 */ /* 0x010fc400078e0220 */
[----:B--2---:R-:W-:Y:S02]  /*1980*/  IMAD R6, R16, R30, R25 ;  /* 0x0000001e10067224 */ /* 0x004fe400078e0219 */
[----:B------:R-:W-:Y:S02]  /*1990*/  IMAD R5, R4, R33, R5 ;  /* 0x0000002104057224 */ /* 0x000fe400078e0205 */
[----:B------:R-:W-:-:S03]  /*19a0*/  IMAD.MOV.U32 R20, RZ, RZ, 0x1 ;  /* 0x00000001ff147424 */ /* 0x000fc600078e00ff */
[----:B------:R-:W-:Y:S02]  /*19b0*/  SEL R4, R5, R6, !P4 ;  /* 0x0000000605047207 */ /* 0x000fe40006000000 */
[----:B------:R-:W-:Y:S01]  /*19c0*/  SEL R6, R6, R5, !P4 ;  /* 0x0000000506067207 */ /* 0x000fe20006000000 */
[----:B------:R-:W-:-:S07]  /*19d0*/  IMAD.MOV.U32 R5, RZ, RZ, R36 ;  /* 0x000000ffff057224 */ /* 0x000fce00078e0024 */
.L_x_13:
[----:B------:R-:W-:Y:S05]  /*19e0*/  @!P2 BRA `(.L_x_16) ;  /* 0x00000000000ca947 */ /* 0x000fea0003800000 */
[----:B------:R-:W-:Y:S01]  /*19f0*/  UCGABAR_WAIT ;  /* 0x0000000000007dc7 */ /* 0x000fe20008000000 */
[----:B------:R-:W-:Y:S01]  /*1a00*/  CCTL.IVALL ;  /* 0x00000000ff00798f */ /* 0x000fe20002000000 */
[----:B------:R-:W-:Y:S05]  /*1a10*/  BRA `(.L_x_17) ;  /* 0x0000000000047947 */ /* 0x000fea0003800000 */
.L_x_16:
[----:B------:R-:W-:Y:S06]  /*1a20*/  BAR.SYNC.DEFER_BLOCKING 0x0 ;  /* 0x0000000000007b1d */ /* 0x000fec0000010000 */
.L_x_17:
[----:B------:R-:W-:Y:S05]  /*1a30*/  @!P5 BRA `(.L_x_18) ;  /* 0x0000004000c8d947 */ /* 0x000fea0003800000 */
[----:B------:R-:W-:-:S13]  /*1a40*/  ISETP.GT.U32.AND P0, PT, R38, 0x1, PT ;  /* 0x000000012600780c */ /* 0x000fda0003f04070 */
[----:B------:R-:W-:Y:S05]  /*1a50*/  @P0 EXIT ;  /* 0x000000000000094d */ /* 0x000fea0003800000 */
.L_x_19:
[----:B------:R-:W-:-:S08]  /*1a60*/  NOP ;  /* 0x0000000000007918 */ /* 0x000fd00000000000 */
[----:B------:R-:W0:Y:S02]  /*1a70*/  USETMAXREG.TRY_ALLOC.CTAPOOL UP0, 0xe8 ;  /* 0x000000e8000079c8 */ /* 0x000e240008000600 */
[----:B0-----:R-:W-:-:S13]  /*1a80*/  PLOP3.LUT P0, PT, PT, PT, UP0, 0x80, 0x0 ;  /* 0x000000000000781c */ /* 0x001fda0003f0f008 */
[----:B------:R-:W-:Y:S05]  /*1a90*/  @!P0 BRA `(.L_x_19) ;  /* 0xfffffffc00f08947 */ /* 0x000fea000383ffff */
[----:B------:R-:W-:-:S13]  /*1aa0*/  LOP3.LUT P0, RZ, R20, 0xff, RZ, 0xc0, !PT ;  /* 0x000000ff14ff7812 */ /* 0x000fda000780c0ff */
[----:B------:R-:W-:Y:S05]  /*1ab0*/  @!P0 EXIT ;  /* 0x000000000000894d */ /* 0x000fea0003800000 */
[----:B------:R-:W0:Y:S01]  /*1ac0*/  S2UR UR6, SR_CgaCtaId ;  /* 0x00000000000679c3 */ /* 0x000e220000008800 */
[CC--:B------:R-:W-:Y:S01]  /*1ad0*/  LEA.HI R11, R19.reuse, R10.reuse, RZ, 0x2 ;  /* 0x0000000a130b7211 */ /* 0x0c0fe200078f10ff */
[----:B------:R-:W-:Y:S01]  /*1ae0*/  UIADD3 UR7, UR15, -0x1, URZ ;  /* 0xffffffff0f077890 */ /* 0x000fe2000fffe03f */
[----:B------:R-:W-:Y:S01]  /*1af0*/  LEA.HI R19, R19, R10, RZ, 0x5 ;  /* 0x0000000a13137211 */ /* 0x000fe200078f28ff */
[----:B------:R-:W-:Y:S01]  /*1b00*/  UMOV UR12, 0x400 ;  /* 0x00000400000c7882 */ /* 0x000fe20000000000 */
[--C-:B------:R-:W-:Y:S01]  /*1b10*/  SHF.R.S32.HI R16, RZ, 0x2, R11.reuse ;  /* 0x00000002ff107819 */ /* 0x100fe2000001140b */
[----:B------:R-:W-:Y:S01]  /*1b20*/  UISETP.LT.AND UP0, UPT, UR13, 0x1, UPT ;  /* 0x000000010d00788c */ /* 0x000fe2000bf01270 */
[----:B------:R-:W-:Y:S01]  /*1b30*/  SHF.R.S32.HI R17, RZ, 0x1f, R11 ;  /* 0x0000001fff117819 */ /* 0x000fe2000001140b */
[----:B------:R-:W-:Y:S01]  /*1b40*/  USHF.L.U32 UR22, UR13, 0x1, URZ ;  /* 0x000000010d167899 */ /* 0x000fe2000800063f */
[----:B------:R-:W-:Y:S01]  /*1b50*/  SHF.R.S32.HI R19, RZ, 0x5, R19 ;  /* 0x00000005ff137819 */ /* 0x000fe20000011413 */
[----:B------:R-:W-:Y:S01]  /*1b60*/  USEL UR14, UR13, 0x1, UP0 ;  /* 0x000000010d0e7887 */ /* 0x000fe20008000000 */
[----:B------:R-:W-:Y:S01]  /*1b70*/  LEA.HI R17, R17, R16, RZ, 0x3 ;  /* 0x0000001011117211 */ /* 0x000fe200078f18ff */
[----:B------:R-:W-:Y:S01]  /*1b80*/  UISETP.NE.AND UP0, UPT, UR7, URZ, UPT ;  /* 0x0000003f0700728c */ /* 0x000fe2000bf05270 */
[----:B------:R-:W-:Y:S01]  /*1b90*/  LOP3.LUT R11, R11, 0xfffffffc, RZ, 0xc0, !PT ;  /* 0xfffffffc0b0b7812 */ /* 0x000fe200078ec0ff */
[----:B------:R-:W-:Y:S01]  /*1ba0*/  UIADD3 UR14, -UR14, UR13, URZ ;  /* 0x0000000d0e0e7290 */ /* 0x000fe2000fffe13f */
[----:B------:R-:W-:Y:S01]  /*1bb0*/  LOP3.LUT R17, R17, 0xfffffff8, RZ, 0xc0, !PT ;  /* 0xfffffff811117812 */ /* 0x000fe200078ec0ff */
[----:B------:R-:W-:Y:S01]  /*1bc0*/  USEL UR9, URZ, 0x1, UP0 ;  /* 0x000000013f097887 */ /* 0x000fe20008000000 */
[----:B------:R-:W-:Y:S01]  /*1bd0*/  LOP3.LUT R86, R7, 0x1, RZ, 0xfc, !PT ;  /* 0x0000000107567812 */ /* 0x000fe200078efcff */
[----:B------:R-:W-:-:S02]  /*1be0*/  IMAD.IADD R20, R10, 0x1, -R11 ;  /* 0x000000010a147824 */ /* 0x000fc400078e0a0b */
[----:B------:R-:W-:Y:S02]  /*1bf0*/  IMAD.IADD R16, R16, 0x1, -R17 ;  /* 0x0000000110107824 */ /* 0x000fe400078e0a11 */
[----:B------:R-:W-:Y:S01]  /*1c00*/  IMAD.U32 R87, RZ, RZ, UR9 ;  /* 0x00000009ff577e24 */ /* 0x000fe2000f8e00ff */
[----:B0-----:R-:W-:Y:S02]  /*1c10*/  ULEA UR12, UR6, UR12, 0x18 ;  /* 0x0000000c060c7291 */ /* 0x001fe4000f8ec03f */
[--C-:B------:R-:W-:Y:S01]  /*1c20*/  SHF.R.S32.HI R17, RZ, 0x1f, R16.reuse ;  /* 0x0000001fff117819 */ /* 0x100fe20000011410 */
[----:B------:R-:W-:Y:S01]  /*1c30*/  USHF.L.U32 UR6, UR7, 0x3, URZ ;  /* 0x0000000307067899 */ /* 0x000fe2000800063f */
[C-C-:B------:R-:W-:Y:S01]  /*1c40*/  IMAD R21, R19.reuse, -0x10, -R16.reuse ;  /* 0xfffffff013157824 */ /* 0x140fe200078e0a10 */
[----:B------:R-:W-:Y:S02]  /*1c50*/  UIADD3 UR7, UR12, 0x480, URZ ;  /* 0x000004800c077890 */ /* 0x000fe4000fffe03f */
[----:B------:R-:W-:Y:S01]  /*1c60*/  ULOP3.LUT UR6, UR6, 0x8, URZ, 0xc0, !UPT ;  /* 0x0000000806067892 */ /* 0x000fe2000f8ec03f */
[----:B------:R-:W-:Y:S01]  /*1c70*/  IMAD.WIDE R10, R19, 0x10, R16 ;  /* 0x00000010130a7825 */ /* 0x000fe200078e0210 */
[----:B------:R-:W-:-:S02]  /*1c80*/  UIADD3 UR8, UR12, 0x1c480, URZ ;  /* 0x0001c4800c087890 */ /* 0x000fc4000fffe03f */
[----:B------:R-:W-:Y:S02]  /*1c90*/  USHF.R.U32.HI UR7, URZ, 0x4, UR7 ;  /* 0x000000043f077899 */ /* 0x000fe40008011607 */
[----:B------:R-:W-:Y:S02]  /*1ca0*/  USHF.R.U32.HI UR8, URZ, 0x4, UR8 ;  /* 0x000000043f087899 */ /* 0x000fe40008011608 */
[----:B------:R-:W-:Y:S02]  /*1cb0*/  ULOP3.LUT UR24, UR6, 0x8, URZ, 0x3c, !UPT ;  /* 0x0000000806187892 */ /* 0x000fe4000f8e3c3f */
[----:B------:R-:W-:Y:S02]  /*1cc0*/  ULOP3.LUT UR16, UR6, 0x18, URZ, 0x3c, !UPT ;  /* 0x0000001806107892 */ /* 0x000fe4000f8e3c3f */
[----:B------:R-:W-:Y:S01]  /*1cd0*/  UIADD3 UR23, UR12, 0x390, URZ ;  /* 0x000003900c177890 */ /* 0x000fe2000fffe03f */
[----:B------:R-:W-:Y:S01]  /*1ce0*/  ULDC UR6, c[0x0][0x284] ;  /* 0x0000a10000067ab9 */ /* 0x000fe20000000800 */
[----:B------:R-:W-:Y:S01]  /*1cf0*/  ULOP3.LUT UR7, UR7, 0x3fff, URZ, 0xc0, !UPT ;  /* 0x00003fff07077892 */ /* 0x000fe2000f8ec03f */
[----:B------:R-:W-:Y:S01]  /*1d00*/  VIADD R21, R21, UR6 ;  /* 0x0000000615157c36 */ /* 0x000fe20008000000 */
[----:B------:R-:W-:-:S02]  /*1d10*/  ULOP3.LUT UR8, UR8, 0x3fff, URZ, 0xc0, !UPT ;  /* 0x00003fff08087892 */ /* 0x000fc4000f8ec03f */
[----:B------:R-:W-:Y:S02]  /*1d20*/  ULEA UR15, UR15, UR23, 0x3 ;  /* 0x000000170f0f7291 */ /* 0x000fe4000f8e183f */
[----:B------:R-:W-:Y:S02]  /*1d30*/  ULOP3.LUT UR17, UR7, 0x10000, URZ, 0xfc, !UPT ;  /* 0x0001000007117892 */ /* 0x000fe4000f8efc3f */
[----:B------:R-:W-:-:S12]  /*1d40*/  ULOP3.LUT UR18, UR8, 0x10000, URZ, 0xfc, !UPT ;  /* 0x0001000008127892 */ /* 0x000fd8000f8efc3f */
.L_x_110:
[----:B------:R-:W-:Y:S01]  /*1d50*/  SHF.L.U32 R16, R87, 0x1f, RZ ;  /* 0x0000001f57107819 */ /* 0x000fe200000006ff */
[----:B------:R-:W0:Y:S01]  /*1d60*/  LDC R17, c[0x0][0x28c] ;  /* 0x0000a300ff117b82 */ /* 0x000e220000000800 */
[----:B------:R-:W-:Y:S01]  /*1d70*/  UMOV UR6, URZ ;  /* 0x0000003f00067c82 */ /* 0x000fe20008000000 */
[----:B------:R-:W-:Y:S01]  /*1d80*/  UMOV UR19, UR5 ;  /* 0x0000000500137c82 */ /* 0x000fe20008000000 */
[----:B-1----:R-:W1:Y:S01]  /*1d90*/  SYNCS.PHASECHK.TRANS64.TRYWAIT P0, [UR15+-0x8], R16 ;  /* 0xfffff810ff0075a7 */ /* 0x002e62000800014f */
[----:B0-----:R-:W-:Y:S01]  /*1da0*/  ISETP.GE.AND P1, PT, R17, 0x1, PT ;  /* 0x000000011100780c */ /* 0x001fe20003f26270 */
[----:B-1234-:R-:W-:-:S12]  /*1db0*/  @!P0 BRA `(.L_x_20) ;  /* 0x0000006c00308947 */ /* 0x01efd80003800000 */
.L_x_184:
[----:B------:R-:W-:Y:S01]  /*1dc0*/  UMOV UR7, URZ ;  /* 0x0000003f00077c82 */ /* 0x000fe20008000000 */
[----:B------:R-:W-:Y:S01]  /*1dd0*/  UMOV UR8, URZ ;  /* 0x0000003f00087c82 */ /* 0x000fe20008000000 */
[----:B------:R-:W-:Y:S02]  /*1de0*/  CS2R R22, SRZ ;  /* 0x0000000000167805 */ /* 0x000fe4000001ff00 */
[----:B------:R-:W-:Y:S02]  /*1df0*/  CS2R R56, SRZ ;  /* 0x0000000000387805 */ /* 0x000fe4000001ff00 */
[----:B------:R-:W-:Y:S02]  /*1e00*/  CS2R R58, SRZ ;  /* 0x00000000003a7805 */ /* 0x000fe4000001ff00 */
[----:B------:R-:W-:Y:S02]  /*1e10*/  CS2R R60, SRZ ;  /* 0x00000000003c7805 */ /* 0x000fe4000001ff00 */
[----:B------:R-:W-:-:S02]  /*1e20*/  CS2R R62, SRZ ;  /* 0x00000000003e7805 */ /* 0x000fc4000001ff00 */
[----:B------:R-:W-:Y:S02]  /*1e30*/  CS2R R64, SRZ ;  /* 0x0000000000407805 */ /* 0x000fe4000001ff00 */
        /* <DEDUP_REMOVED lines=9> */
[----:B------:R-:W-:Y:S01]  /*1ed0*/  CS2R R84, SRZ ;  /* 0x0000000000547805 */ /* 0x000fe2000001ff00 */
[----:B------:R-:W-:Y:S01]  /*1ee0*/  IMAD.U32 R88, RZ, RZ, UR4 ;  /* 0x00000004ff587e24 */ /* 0x000fe2000f8e00ff */
        /* <DEDUP_REMOVED lines=15> */
[----:B------:R-:W-:Y:S01]  /*1fe0*/  CS2R R54, SRZ ;  /* 0x0000000000367805 */ /* 0x000fe2000001ff00 */
[----:B------:R-:W-:Y:S06]  /*1ff0*/  @!P1 BRA `(.L_x_21) ;  /* 0x0000000400449947 */ /* 0x000fec0003800000 */
[----:B------:R-:W-:-:S13]  /*2000*/  ISETP.NE.AND P1, PT, R86, 0x3, PT ;  /* 0x000000035600780c */ /* 0x000fda0003f25270 */
[----:B------:R-:W-:Y:S05]  /*2010*/  @!P1 BRA `(.L_x_22) ;  /* 0x0000000000049947 */ /* 0x000fea0003800000 */
[----:B------:R-:W-:Y:S01]  /*2020*/  BPT.TRAP 0x1 ;  /* 0x000000040000795c */ /* 0x000fe20000300000 */
.L_x_22:
[----:B------:R-:W-:Y:S01]  /*2030*/  ULEA UR6, UR5, UR12, 0x3 ;  /* 0x0000000c05067291 */ /* 0x000fe2000f8e183f */
[----:B0-----:R-:W-:-:S05]  /*2040*/  IMAD.U32 R16, RZ, RZ, UR4 ;  /* 0x00000004ff107e24 */ /* 0x001fca000f8e00ff */
[----:B------:R-:W-:-:S04]  /*2050*/  SHF.L.U32 R16, R16, 0x1f, RZ ;  /* 0x0000001f10107819 */ /* 0x000fc800000006ff */
[----:B------:R0:W1:Y:S01]  /*2060*/  SYNCS.PHASECHK.TRANS64.TRYWAIT P0, [UR6], R16 ;  /* 0x00000010ff0075a7 */ /* 0x0000620008000146 */
[----:B------:R-:W-:Y:S05]  /*2070*/  @!P1 BRA `(.L_x_23) ;  /* 0x0000000000049947 */ /* 0x000fea0003800000 */
[----:B------:R-:W-:Y:S01]  /*2080*/  BPT.TRAP 0x1 ;  /* 0x000000040000795c */ /* 0x000fe20000300000 */
.L_x_23:
[----:B-1----:R-:W-:Y:S05]  /*2090*/  @P0 BRA `(.L_x_24) ;  /* 0x0000000000080947 */ /* 0x002fea0003800000 */
[----:B------:R-:W1:Y:S02]  /*20a0*/  SYNCS.PHASECHK.TRANS64.TRYWAIT P0, [UR6], R16 ;  /* 0x00000010ff0075a7 */ /* 0x000e640008000146 */
[----:B-1----:R-:W-:Y:S05]  /*20b0*/  @!P0 BRA `(.L_x_25) ;  /* 0x0000006800888947 */ /* 0x002fea0003800000 */
.L_x_24:
[----:B------:R-:W-:Y:S01]  /*20c0*/  ULDC UR7, c[0x0][0x50c] ;  /* 0x0001430000077ab9 */ /* 0x000fe20000000800 */
[----:B------:R-:W-:Y:S01]  /*20d0*/  ULEA UR8, UR5, UR17, 0x7 ;  /* 0x0000001105087291 */ /* 0x000fe2000f8e383f */
[----:B------:R-:W-:Y:S01]  /*20e0*/  WARPGROUP.ARRIVE ;  /* 0x00000000000079c5 */ /* 0x000fe20000000000 */
[----:B------:R-:W-:Y:S01]  /*20f0*/  UISETP.NE.AND UP0, UPT, UR7, 0x1, UPT ;  /* 0x000000010700788c */ /* 0x000fe2000bf05270 */
[----:B------:R-:W-:Y:S01]  /*2100*/  CS2R R22, SRZ ;  /* 0x0000000000167805 */ /* 0x000fe2000001ff00 */
[----:B------:R-:W-:Y:S01]  /*2110*/  ULEA UR10, UR5, UR18, 0x7 ;  /* 0x00000012050a7291 */ /* 0x000fe2000f8e383f */
[----:B------:R-:W-:Y:S01]  /*2120*/  CS2R R56, SRZ ;  /* 0x0000000000387805 */ /* 0x000fe2000001ff00 */
[----:B------:R-:W-:Y:S01]  /*2130*/  USEL UR7, URZ, 0x1, UP0 ;  /* 0x000000013f077887 */ /* 0x000fe20008000000 */
[----:B------:R-:W-:Y:S01]  /*2140*/  CS2R R58, SRZ ;  /* 0x00000000003a7805 */ /* 0x000fe2000001ff00 */
[----:B------:R-:W-:Y:S01]  /*2150*/  UMOV UR9, 0xc0000010 ;  /* 0xc000001000097882 */ /* 0x000fe20000000000 */
[----:B------:R-:W-:Y:S01]  /*2160*/  UMOV UR11, 0xc0000010 ;  /* 0xc0000010000b7882 */ /* 0x000fe20000000000 */
[----:B------:R-:W-:Y:S01]  /*2170*/  UMOV UR6, 0x1 ;  /* 0x0000000100067882 */ /* 0x000fe20000000000 */
[----:B------:R-:W-:-:S02]  /*2180*/  CS2R R60, SRZ ;  /* 0x00000000003c7805 */ /* 0x000fc4000001ff00 */
[----:B------:R-:W-:Y:S01]  /*2190*/  ISETP.NE.AND P0, PT, RZ, UR7, PT ;  /* 0x00000007ff007c0c */ /* 0x000fe2000bf05270 */
[----:B------:R-:W-:Y:S01]  /*21a0*/  QGMMA.64x64x32.F32.E4M3.E4M3 R24, gdesc[UR8], RZ, !UPT, gsb0 ;  /* 0x00e00000081879f3 */ /* 0x000fe2000c0008ff */
        /* <DEDUP_REMOVED lines=11> */
[----:B------:R-:W-:Y:S01]  /*2260*/  CS2R R84, SRZ ;  /* 0x0000000000547805 */ /* 0x000fe2000001ff00 */
[----:B------:R-:W-:Y:S06]  /*2270*/  @!P0 BRA `(.L_x_26) ;  /* 0x0000000000888947 */ /* 0x000fec0003800000 */
[----:B------:R-:W-:Y:S02]  /*2280*/  WARPGROUP.DEPBAR.LE gsb0, 0x0 ;  /* 0x00008000000079c5 */ /* 0x000fe40000010000 */
[----:B------:R-:W-:-:S01]  /*2290*/  FADD R85, RZ, R24 ;  /* 0x00000018ff557221 */ /* 0x000fc20000000000 */
[----:B------:R-:W-:Y:S01]  /*22a0*/  FADD R84, RZ, R25 ;  /* 0x00000019ff547221 */ /* 0x000fe20000000000 */
        /* <DEDUP_REMOVED lines=30> */
[----:B------:R-:W-:-:S06]  /*2490*/  UMOV UR6, URZ ;  /* 0x0000003f00067c82 */ /* 0x000fcc0008000000 */
.L_x_26:
[----:B------:R-:W-:-:S04]  /*24a0*/  UIADD3 UR19, UR5, 0x1, URZ ;  /* 0x0000000105137890 */ /* 0x000fc8000fffe03f */
[----:B------:R-:W-:-:S04]  /*24b0*/  UISETP.NE.AND UP0, UPT, UR19, 0x38, UPT ;  /* 0x000000381300788c */ /* 0x000fc8000bf05270 */
[----:B------:R-:W-:Y:S02]  /*24c0*/  USEL UR8, URZ, 0x1, UP0 ;  /* 0x000000013f087887 */ /* 0x000fe40008000000 */
[----:B------:R-:W-:Y:S02]  /*24d0*/  USEL UR19, UR19, URZ, UP0 ;  /* 0x0000003f13137287 */ /* 0x000fe40008000000 */
[----:B------:R-:W-:-:S06]  /*24e0*/  ULOP3.LUT UR8, UR4, UR8, URZ, 0x3c, !UPT ;  /* 0x0000000804087292 */ /* 0x000fcc000f8e3c3f */
[----:B------:R-:W-:Y:S01]  /*24f0*/  IMAD.U32 R88, RZ, RZ, UR8 ;  /* 0x00000008ff587e24 */ /* 0x000fe2000f8e00ff */
[----:B------:R-:W-:-:S06]  /*2500*/  UMOV UR8, 0x1 ;  /* 0x0000000100087882 */ /* 0x000fcc0000000000 */
.L_x_21:
[----:B------:R-:W-:-:S06]  /*2510*/  UISETP.GE.AND UP0, UPT, UR14, 0x1, UPT ;  /* 0x000000010e00788c */ /* 0x000fcc000bf06270 */
[----:B------:R-:W-:-:S13]  /*2520*/  PLOP3.LUT P0, PT, PT, PT, UP0, 0x80, 0x0 ;  /* 0x000000000000781c */ /* 0x000fda0003f0f008 */
[----:B------:R-:W-:Y:S05]  /*2530*/  @!P0 BRA `(.L_x_27) ;  /* 0x0000000400548947 */ /* 0x000fea0003800000 */
[----:B01----:R-:W-:Y:S01]  /*2540*/  IMAD.U32 R16, RZ, RZ, UR14 ;  /* 0x0000000eff107e24 */ /* 0x003fe2000f8e00ff */
[----:B------:R-:W-:Y:S01]  /*2550*/  ULDC UR25, c[0x0][0x50c] ;  /* 0x0001430000197ab9 */ /* 0x000fe20000000800 */
[----:B------:R-:W-:-:S07]  /*2560*/  IMAD.U32 R17, RZ, RZ, UR5 ;  /* 0x00000005ff117e24 */ /* 0x000fce000f8e00ff */
.L_x_35:
[----:B------:R-:W-:-:S13]  /*2570*/  ISETP.NE.AND P1, PT, R86, 0x3, PT ;  /* 0x000000035600780c */ /* 0x000fda0003f25270 */
[----:B------:R-:W-:Y:S05]  /*2580*/  @!P1 BRA `(.L_x_28) ;  /* 0x0000000000049947 */ /* 0x000fea0003800000 */
[----:B------:R-:W-:Y:S01]  /*2590*/  BPT.TRAP 0x1 ;  /* 0x000000040000795c */ /* 0x000fe20000300000 */
.L_x_28:
[----:B------:R-:W-:Y:S01]  /*25a0*/  ULEA UR9, UR19, UR12, 0x3 ;  /* 0x0000000c13097291 */ /* 0x000fe2000f8e183f */
[----:B------:R-:W-:-:S08]  /*25b0*/  SHF.L.U32 R18, R88, 0x1f, RZ ;  /* 0x0000001f58127819 */ /* 0x000fd000000006ff */
[----:B------:R0:W1:Y:S01]  /*25c0*/  SYNCS.PHASECHK.TRANS64.TRYWAIT P0, [UR9], R18 ;  /* 0x00000012ff0075a7 */ /* 0x0000620008000149 */
[----:B------:R-:W-:Y:S05]  /*25d0*/  @!P1 BRA `(.L_x_29) ;  /* 0x0000000000049947 */ /* 0x000fea0003800000 */
[----:B------:R-:W-:Y:S01]  /*25e0*/  BPT.TRAP 0x1 ;  /* 0x000000040000795c */ /* 0x000fe20000300000 */
.L_x_29:
[----:B-1----:R-:W-:Y:S05]  /*25f0*/  @P0 BRA `(.L_x_30) ;  /* 0x0000000000080947 */ /* 0x002fea0003800000 */
[----:B------:R-:W1:Y:S02]  /*2600*/  SYNCS.PHASECHK.TRANS64.TRYWAIT P0, [UR9], R18 ;  /* 0x00000012ff0075a7 */ /* 0x000e640008000149 */
[----:B-1----:R-:W-:Y:S05]  /*2610*/  @!P0 BRA `(.L_x_31) ;  /* 0x0000006400488947 */ /* 0x002fea0003800000 */
.L_x_30:
[----:B------:R-:W-:Y:S01]  /*2620*/  UISETP.NE.AND UP0, UPT, UR7, URZ, UPT ;  /* 0x0000003f0700728c */ /* 0x000fe2000bf05270 */
[----:B------:R-:W-:Y:S01]  /*2630*/  WARPGROUP.ARRIVE ;  /* 0x00000000000079c5 */ /* 0x000fe20000000000 */
[----:B------:R-:W-:Y:S02]  /*2640*/  ULEA UR10, UR19, UR18, 0x7 ;  /* 0x00000012130a7291 */ /* 0x000fe4000f8e383f */
[----:B------:R-:W-:Y:S01]  /*2650*/  USEL UR8, UR8, URZ, !UP0 ;  /* 0x0000003f08087287 */ /* 0x000fe2000c000000 */
[----:B------:R-:W-:Y:S01]  /*2660*/  UMOV UR9, 0xc0000010 ;  /* 0xc000001000097882 */ /* 0x000fe20000000000 */
[----:B------:R-:W-:Y:S02]  /*2670*/  UMOV UR11, 0xc0000010 ;  /* 0xc0000010000b7882 */ /* 0x000fe40000000000 */
[----:B------:R-:W-:Y:S02]  /*2680*/  UISETP.NE.U32.AND UP0, UPT, UR8, URZ, UPT ;  /* 0x0000003f0800728c */ /* 0x000fe4000bf05070 */
[----:B------:R-:W-:-:S02]  /*2690*/  ULEA UR8, UR19, UR17, 0x7 ;  /* 0x0000001113087291 */ /* 0x000fc4000f8e383f */
[----:B------:R-:W-:-:S07]  /*26a0*/  UIADD3 UR6, UR6, 0x1, URZ ;  /* 0x0000000106067890 */ /* 0x000fce000fffe03f */
[----:B------:R-:W-:Y:S01]  /*26b0*/  QGMMA.64x64x32.F32.E4M3.E4M3 R24, gdesc[UR8], R24, UP0, gsb0 ;  /* 0x00e00000081879f3 */ /* 0x000fe2000b800818 */
[----:B------:R-:W-:-:S04]  /*26c0*/  UISETP.NE.AND UP0, UPT, UR6, UR25, UPT ;  /* 0x000000190600728c */ /* 0x000fc8000bf05270 */
[----:B------:R-:W-:-:S06]  /*26d0*/  USEL UR7, URZ, 0x1, UP0 ;  /* 0x000000013f077887 */ /* 0x000fcc0008000000 */
[----:B------:R-:W-:Y:S01]  /*26e0*/  ISETP.NE.AND P0, PT, RZ, UR7, PT ;  /* 0x00000007ff007c0c */ /* 0x000fe2000bf05270 */
[----:B------:R-:W-:-:S12]  /*26f0*/  WARPGROUP.DEPBAR.LE gsb0, 0x1 ;  /* 0x00008000000079c5 */ /* 0x000fd80000010100 */
[----:B------:R-:W-:Y:S05]  /*2700*/  @!P0 BRA `(.L_x_32) ;  /* 0x0000000000888947 */ /* 0x000fea0003800000 */
[----:B------:R-:W-:Y:S02]  /*2710*/  WARPGROUP.DEPBAR.LE gsb0, 0x0 ;  /* 0x00008000000079c5 */ /* 0x000fe40000010000 */
[----:B------:R-:W-:-:S01]  /*2720*/  FADD R85, R24, R85 ;  /* 0x0000005518557221 */ /* 0x000fc20000000000 */
[----:B------:R-:W-:Y:S01]  /*2730*/  FADD R84, R25, R84 ;  /* 0x0000005419547221 */ /* 0x000fe20000000000 */
        /* <DEDUP_REMOVED lines=30> */
[----:B------:R-:W-:-:S06]  /*2920*/  UMOV UR6, URZ ;  /* 0x0000003f00067c82 */ /* 0x000fcc0008000000 */
.L_x_32:
[----:B------:R-:W-:Y:S05]  /*2930*/  @!P1 BRA `(.L_x_33) ;  /* 0x0000000000049947 */ /* 0x000fea0003800000 */
[----:B------:R-:W-:Y:S01]  /*2940*/  BPT.TRAP 0x1 ;  /* 0x000000040000795c */ /* 0x000fe20000300000 */
.L_x_33:
[----:B------:R-:W-:-:S13]  /*2950*/  ISETP.NE.AND P0, PT, R13, RZ, PT ;  /* 0x000000ff0d00720c */ /* 0x000fda0003f05270 */
[----:B01----:R-:W-:-:S05]  /*2960*/  @P0 LEA R18, R17, UR12, 0x3 ;  /* 0x0000000c11120c11 */ /* 0x003fca000f8e18ff */
[----:B------:R-:W-:-:S05]  /*2970*/  @P0 VIADD R19, R18, 0x1c0 ;  /* 0x000001c012130836 */ /* 0x000fca0000000000 */
[----:B------:R-:W-:-:S04]  /*2980*/  @P0 PRMT R19, R12, 0x654, R19 ;  /* 0x000006540c130816 */ /* 0x000fc80000000013 */
[----:B------:R0:W-:Y:S01]  /*2990*/  @P0 SYNCS.ARRIVE.TRANS64.RED.A1T0 RZ, [R19+URZ], RZ ;  /* 0x000000ff13ff09a7 */ /* 0x0001e2000810043f */
[----:B------:R-:W-:-:S13]  /*29a0*/  ISETP.GT.U32.AND P0, PT, R7, 0x1, PT ;  /* 0x000000010700780c */ /* 0x000fda0003f04070 */
[----:B0-----:R-:W-:Y:S05]  /*29b0*/  @P0 BRA `(.L_x_34) ;  /* 0x0000000000040947 */ /* 0x001fea0003800000 */
[----:B------:R-:W-:Y:S01]  /*29c0*/  BPT.TRAP 0x1 ;  /* 0x000000040000795c */ /* 0x000fe20000300000 */
.L_x_34:
[----:B------:R-:W-:Y:S01]  /*29d0*/  UIADD3 UR19, UR19, 0x1, URZ ;  /* 0x0000000113137890 */ /* 0x000fe2000fffe03f */
[C---:B------:R-:W-:Y:S01]  /*29e0*/  ISETP.GT.AND P1, PT, R16.reuse, 0x1, PT ;  /* 0x000000011000780c */ /* 0x040fe20003f24270 */
[----:B------:R-:W-:Y:S02]  /*29f0*/  VIADD R17, R17, 0x1 ;  /* 0x0000000111117836 */ /* 0x000fe40000000000 */
[----:B------:R-:W-:Y:S01]  /*2a00*/  UISETP.NE.AND UP0, UPT, UR19, 0x38, UPT ;  /* 0x000000381300788c */ /* 0x000fe2000bf05270 */
[----:B------:R-:W-:Y:S02]  /*2a10*/  VIADD R16, R16, 0xffffffff ;  /* 0xffffffff10107836 */ /* 0x000fe40000000000 */
[C---:B------:R-:W-:Y:S01]  /*2a20*/  ISETP.NE.AND P0, PT, R17.reuse, 0x38, PT ;  /* 0x000000381100780c */ /* 0x040fe20003f05270 */
[----:B------:R-:W-:Y:S02]  /*2a30*/  USEL UR8, URZ, 0x1, UP0 ;  /* 0x000000013f087887 */ /* 0x000fe40008000000 */
[----:B------:R-:W-:Y:S01]  /*2a40*/  USEL UR19, UR19, URZ, UP0 ;  /* 0x0000003f13137287 */ /* 0x000fe20008000000 */
[----:B------:R-:W-:-:S03]  /*2a50*/  SEL R17, R17, RZ, P0 ;  /* 0x000000ff11117207 */ /* 0x000fc60000000000 */
[----:B------:R-:W-:Y:S01]  /*2a60*/  LOP3.LUT R88, R88, UR8, RZ, 0x3c, !PT ;  /* 0x0000000858587c12 */ /* 0x000fe2000f8e3cff */
[----:B------:R-:W-:Y:S01]  /*2a70*/  UMOV UR8, 0x1 ;  /* 0x0000000100087882 */ /* 0x000fe20000000000 */
[----:B------:R-:W-:Y:S06]  /*2a80*/  @P1 BRA `(.L_x_35) ;  /* 0xfffffff800b81947 */ /* 0x000fec000383ffff */
.L_x_27:
[----:B------:R-:W-:Y:S01]  /*2a90*/  UISETP.NE.AND UP0, UPT, UR6, URZ, UPT ;  /* 0x0000003f0600728c */ /* 0x000fe2000bf05270 */
[----:B01----:R-:W0:Y:S01]  /*2aa0*/  LDC R16, c[0x0][0x28c] ;  /* 0x0000a300ff107b82 */ /* 0x003e220000000800 */
[----:B------:R-:W-:Y:S02]  /*2ab0*/  IMAD.U32 R17, RZ, RZ, UR24 ;  /* 0x00000018ff117e24 */ /* 0x000fe4000f8e00ff */
[----:B------:R-:W-:-:S06]  /*2ac0*/  USEL UR6, URZ, 0x1, !UP0 ;  /* 0x000000013f067887 */ /* 0x000fcc000c000000 */
[----:B------:R-:W-:-:S13]  /*2ad0*/  ISETP.NE.AND P0, PT, RZ, UR6, PT ;  /* 0x00000006ff007c0c */ /* 0x000fda000bf05270 */
[----:B------:R-:W-:Y:S05]  /*2ae0*/  @!P0 BRA `(.L_x_36) ;  /* 0x0000000000848947 */ /* 0x000fea0003800000 */
[----:B------:R-:W-:Y:S02]  /*2af0*/  WARPGROUP.DEPBAR.LE gsb0, 0x0 ;  /* 0x00008000000079c5 */ /* 0x000fe40000010000 */
[----:B------:R-:W-:Y:S01]  /*2b00*/  FADD R85, R24, R85 ;  /* 0x0000005518557221 */ /* 0x000fe20000000000 */
        /* <DEDUP_REMOVED lines=30> */
[----:B------:R-:W-:-:S07]  /*2cf0*/  FADD R22, R22, R55 ;  /* 0x0000003716167221 */ /* 0x000fce0000000000 */
.L_x_36:
[----:B0-----:R-:W-:Y:S01]  /*2d00*/  ISETP.GE.AND P0, PT, R16, 0x1, PT ;  /* 0x000000011000780c */ /* 0x001fe20003f06270 */
[----:B------:R0:W-:Y:S01]  /*2d10*/  SYNCS.ARRIVE.TRANS64.A1T0 RZ, [R17+UR23], RZ ;  /* 0x000000ff11ff79a7 */ /* 0x0001e20008100017 */
[----:B------:R-:W-:-:S11]  /*2d20*/  WARPGROUP.DEPBAR.LE gsb0, 0x0 ;  /* 0x00008000000079c5 */ /* 0x000fd60000010000 */
[----:B------:R-:W-:Y:S05]  /*2d30*/  @!P0 BRA `(.L_x_37) ;  /* 0x0000000000488947 */ /* 0x000fea0003800000 */
[----:B------:R-:W-:-:S13]  /*2d40*/  ISETP.NE.AND P0, PT, R86, 0x3, PT ;  /* 0x000000035600780c */ /* 0x000fda0003f05270 */
[----:B------:R-:W-:Y:S05]  /*2d50*/  @!P0 BRA `(.L_x_38) ;  /* 0x0000000000048947 */ /* 0x000fea0003800000 */
[----:B------:R-:W-:Y:S01]  /*2d60*/  BPT.TRAP 0x1 ;  /* 0x000000040000795c */ /* 0x000fe20000300000 */
.L_x_38:
[----:B------:R-:W-:-:S13]  /*2d70*/  ISETP.NE.AND P0, PT, R13, RZ, PT ;  /* 0x000000ff0d00720c */ /* 0x000fda0003f05270 */
[----:B------:R-:W-:-:S05]  /*2d80*/  VOTEU.ANY UP0, P0 ;  /* 0x00000000003f7886 */ /* 0x000fca0000000100 */
[----:B------:R-:W-:-:S06]  /*2d90*/  @UP0 UIADD3 UR6, UR14, UR5, URZ ;  /* 0x000000050e060290 */ /* 0x000fcc000fffe03f */
[----:B------:R-:W-:Y:S02]  /*2da0*/  IMAD.U32 R16, RZ, RZ, UR6 ;  /* 0x00000006ff107e24 */ /* 0x000fe4000f8e00ff */
[----:B------:R-:W-:-:S03]  /*2db0*/  IMAD.U32 R19, RZ, RZ, UR6 ;  /* 0x00000006ff137e24 */ /* 0x000fc6000f8e00ff */
[----:B------:R-:W-:-:S05]  /*2dc0*/  @P0 SHF.R.U32.HI R16, RZ, 0x3, R16 ;  /* 0x00000003ff100819 */ /* 0x000fca0000011610 */
[----:B0-----:R-:W-:-:S04]  /*2dd0*/  @P0 IMAD.WIDE.U32 R16, R16, 0x24924925, RZ ;  /* 0x2492492510100825 */ /* 0x001fc800078e00ff */
[----:B------:R-:W-:-:S05]  /*2de0*/  @P0 IMAD R16, R17, -0x38, R19 ;  /* 0xffffffc811100824 */ /* 0x000fca00078e0213 */
[----:B------:R-:W-:-:S05]  /*2df0*/  @P0 LEA R16, R16, UR12, 0x3 ;  /* 0x0000000c10100c11 */ /* 0x000fca000f8e18ff */
[----:B------:R-:W-:-:S05]  /*2e00*/  @P0 VIADD R17, R16, 0x1c0 ;  /* 0x000001c010110836 */ /* 0x000fca0000000000 */
[----:B------:R-:W-:-:S04]  /*2e10*/  @P0 PRMT R17, R12, 0x654, R17 ;  /* 0x000006540c110816 */ /* 0x000fc80000000011 */
[----:B------:R1:W-:Y:S01]  /*2e20*/  @P0 SYNCS.ARRIVE.TRANS64.RED.A1T0 RZ, [R17+URZ], RZ ;  /* 0x000000ff11ff09a7 */ /* 0x0003e2000810043f */
[----:B------:R-:W-:-:S13]  /*2e30*/  ISETP.GT.U32.AND P0, PT, R7, 0x1, PT ;  /* 0x000000010700780c */ /* 0x000fda0003f04070 */
[----:B-1----:R-:W-:Y:S05]  /*2e40*/  @P0 BRA `(.L_x_37) ;  /* 0x0000000000040947 */ /* 0x002fea0003800000 */
[----:B------:R-:W-:Y:S01]  /*2e50*/  BPT.TRAP 0x1 ;  /* 0x000000040000795c */ /* 0x000fe20000300000 */
.L_x_37:
[----:B------:R-:W-:Y:S01]  /*2e60*/  SHF.L.U32 R16, R87, 0x1f, RZ ;  /* 0x0000001f57107819 */ /* 0x000fe200000006ff */
[----:B------:R-:W-:Y:S01]  /*2e70*/  UIADD3 UR5, UR22, UR5, URZ ;  /* 0x0000000516057290 */ /* 0x000fe2000fffe03f */
[----:B------:R-:W1:Y:S01]  /*2e80*/  LDC R31, c[0x0][0x288] ;  /* 0x0000a200ff1f7b82 */ /* 0x000e620000000800 */
[----:B------:R-:W-:Y:S01]  /*2e90*/  UISETP.GE.U32.AND UP1, UPT, UR22, 0x38, UPT ;  /* 0x000000381600788c */ /* 0x000fe2000bf26070 */
[----:B------:R-:W-:Y:S01]  /*2ea0*/  IMAD.SHL.U32 R24, R20, 0x2, RZ ;  /* 0x0000000214187824 */ /* 0x000fe200078e00ff */
[----:B------:R-:W-:Y:S02]  /*2eb0*/  UISETP.GT.U32.AND UP0, UPT, UR5, 0x37, UPT ;  /* 0x000000370500788c */ /* 0x000fe4000bf04070 */
[----:B------:R-:W-:Y:S02]  /*2ec0*/  USHF.R.U32.HI UR6, URZ, 0x3, UR5 ;  /* 0x000000033f067899 */ /* 0x000fe40008011605 */
[----:B------:R-:W-:Y:S01]  /*2ed0*/  UISETP.LT.U32.AND UP0, UPT, UR22, 0x38, UP0 ;  /* 0x000000381600788c */ /* 0x000fe20008701070 */
[----:B------:R-:W4:Y:S01]  /*2ee0*/  SYNCS.PHASECHK.TRANS64.TRYWAIT P0, [UR15+0x8], R16 ;  /* 0x00000810ff0075a7 */ /* 0x000f22000800014f */
[----:B------:R-:W-:Y:S01]  /*2ef0*/  UIMAD.WIDE.U32 UR6, UR6, 0x24924925, URZ ;  /* 0x24924925060678a5 */ /* 0x000fe2000f8e003f */
[----:B------:R-:W-:Y:S01]  /*2f00*/  SHF.R.S32.HI R25, RZ, 0x1f, R24 ;  /* 0x0000001fff197819 */ /* 0x000fe20000011418 */
[----:B------:R-:W-:-:S02]  /*2f10*/  USEL UR8, URZ, 0x1, !UP0 ;  /* 0x000000013f087887 */ /* 0x000fc4000c000000 */
[----:B------:R-:W-:Y:S02]  /*2f20*/  UIMAD UR5, UR7, -0x38, UR5 ;  /* 0xffffffc8070578a4 */ /* 0x000fe4000f8e0205 */
[----:B------:R-:W-:-:S04]  /*2f30*/  ULOP3.LUT UR4, UR4, UR8, URZ, 0x3c, !UPT ;  /* 0x0000000804047292 */ /* 0x000fc8000f8e3c3f */
[----:B------:R-:W-:Y:S01]  /*2f40*/  @UP1 ULOP3.LUT UR4, UR4, 0x1, UR7, 0x78, !UPT ;  /* 0x0000000104041892 */ /* 0x000fe2000f8e7807 */
[----:B-1--4-:R-:W-:Y:S11]  /*2f50*/  @!P0 BRA `(.L_x_39) ;  /* 0x0000005c00108947 */ /* 0x012ff60003800000 */
.L_x_185:
[----:B------:R-:W-:Y:S01]  /*2f60*/  IMAD.SHL.U32 R33, R4, 0x40, RZ ;  /* 0x0000004004217824 */ /* 0x000fe200078e00ff */
[----:B------:R-:W-:Y:S01]  /*2f70*/  ULDC UR8, c[0x0][0x284] ;  /* 0x0000a10000087ab9 */ /* 0x000fe20000000800 */
[----:B------:R-:W-:Y:S01]  /*2f80*/  IMAD.SHL.U32 R4, R6, 0x40, RZ ;  /* 0x0000004006047824 */ /* 0x000fe200078e00ff */
[----:B------:R-:W-:Y:S01]  /*2f90*/  SHF.R.S32.HI R32, RZ, 0x1f, R5 ;  /* 0x0000001fff207819 */ /* 0x000fe20000011405 */
[----:B------:R-:W-:Y:S01]  /*2fa0*/  ULDC.64 UR6, c[0x0][0x5d0] ;  /* 0x0001740000067ab9 */ /* 0x000fe20000000a00 */
[----:B------:R-:W-:Y:S01]  /*2fb0*/  SHF.R.S32.HI R30, RZ, 0x1f, R33 ;  /* 0x0000001fff1e7819 */ /* 0x000fe20000011421 */
[----:B0-----:R-:W-:Y:S01]  /*2fc0*/  IMAD.WIDE.U32 R16, R5, UR6, R24 ;  /* 0x0000000605107c25 */ /* 0x001fe2000f8e0018 */
[----:B------:R-:W-:-:S03]  /*2fd0*/  ISETP.GE.AND P0, PT, R4, UR8, PT ;  /* 0x0000000804007c0c */ /* 0x000fc6000bf06270 */
[----:B------:R-:W-:Y:S01]  /*2fe0*/  IMAD R18, R32, UR6, RZ ;  /* 0x0000000620127c24 */ /* 0x000fe2000f8e02ff */
[C---:B------:R-:W-:Y:S02]  /*2ff0*/  ISETP.GE.OR P0, PT, R33.reuse, R31, P0 ;  /* 0x0000001f2100720c */ /* 0x040fe40000706670 */
[----:B------:R-:W-:Y:S01]  /*3000*/  IADD3 R16, P1, R33, R16, RZ ;  /* 0x0000001021107210 */ /* 0x000fe20007f3e0ff */
[----:B------:R-:W-:-:S05]  /*3010*/  IMAD R19, R5, UR7, R18 ;  /* 0x0000000705137c24 */ /* 0x000fca000f8e0212 */
[----:B------:R-:W-:-:S05]  /*3020*/  IADD3.X R17, R30, R17, R19, P1, !PT ;  /* 0x000000111e117210 */ /* 0x000fca0000ffe413 */
[----:B------:R-:W-:Y:S05]  /*3030*/  @P0 BRA `(.L_x_40) ;  /* 0x0000002400a80947 */ /* 0x000fea0003800000 */
[----:B------:R-:W0:Y:S01]  /*3040*/  LDC.64 R26, c[0x0][0x5c8] ;  /* 0x00017200ff1a7b82 */ /* 0x000e220000000a00 */
[----:B------:R-:W-:Y:S01]  /*3050*/  IMAD.WIDE R28, R6, 0x40, R10 ;  /* 0x00000040061c7825 */ /* 0x000fe200078e020a */
[----:B------:R-:W-:Y:S01]  /*3060*/  ULDC.64 UR6, c[0x0][0x5c0] ;  /* 0x0001700000067ab9 */ /* 0x000fe20000000a00 */
[----:B------:R-:W-:Y:S02]  /*3070*/  BSSY B0, `(.L_x_40) ;  /* 0x0000266000007945 */ /* 0x000fe40003800000 */
[-C--:B0-----:R-:W-:Y:S02]  /*3080*/  IMAD R6, R29, R26.reuse, RZ ;  /* 0x0000001a1d067224 */ /* 0x081fe400078e02ff */
[----:B------:R-:W-:-:S04]  /*3090*/  IMAD.WIDE.U32 R16, R28, R26, R16 ;  /* 0x0000001a1c107225 */ /* 0x000fc800078e0010 */
[----:B------:R-:W-:Y:S01]  /*30a0*/  IMAD R19, R28, R27, R6 ;  /* 0x0000001b1c137224 */ /* 0x000fe200078e0206 */
[----:B------:R-:W-:Y:S02]  /*30b0*/  LEA R18, P0, R26, R16, 0x3 ;  /* 0x000000101a127211 */ /* 0x000fe400078018ff */
[----:B------:R-:W-:Y:S01]  /*30c0*/  IADD3 R16, P1, R16, UR6, RZ ;  /* 0x0000000610107c10 */ /* 0x000fe2000ff3e0ff */
[----:B------:R-:W-:Y:S01]  /*30d0*/  IMAD.IADD R19, R17, 0x1, R19 ;  /* 0x0000000111137824 */ /* 0x000fe200078e0213 */
[----:B------:R-:W-:-:S04]  /*30e0*/  IADD3 R18, P2, R18, UR6, RZ ;  /* 0x0000000612127c10 */ /* 0x000fc8000ff5e0ff */
[----:B------:R-:W-:Y:S01]  /*30f0*/  LEA.HI.X R6, R26, R19, R27, 0x3, P0 ;  /* 0x000000131a067211 */ /* 0x000fe200000f1c1b */
[----:B------:R-:W-:Y:S01]  /*3100*/  IMAD R26, R20, -0x2, R31 ;  /* 0xfffffffe141a7824 */ /* 0x000fe200078e021f */
[----:B---3-5:R-:W-:Y:S02]  /*3110*/  FSETP.NEU.AND P0, PT, R15, RZ, PT ;  /* 0x000000ff0f00720b */ /* 0x028fe40003f0d000 */
[----:B------:R-:W-:Y:S01]  /*3120*/  IADD3.X R17, R19, UR7, RZ, P1, !PT ;  /* 0x0000000713117c10 */ /* 0x000fe20008ffe4ff */
[----:B------:R-:W-:Y:S01]  /*3130*/  IMAD.IADD R26, R26, 0x1, -R33 ;  /* 0x000000011a1a7824 */ /* 0x000fe200078e0a21 */
[----:B------:R-:W-:Y:S01]  /*3140*/  IADD3.X R19, R6, UR7, RZ, P2, !PT ;  /* 0x0000000706137c10 */ /* 0x000fe200097fe4ff */
[----:B------:R-:W-:-:S08]  /*3150*/  IMAD.IADD R6, R21, 0x1, -R4 ;  /* 0x0000000115067824 */ /* 0x000fd000078e0a04 */
[----:B------:R-:W-:Y:S05]  /*3160*/  @!P0 BRA `(.L_x_41) ;  /* 0x0000001c00188947 */ /* 0x000fea0003800000 */
[----:B------:R-:W-:Y:S01]  /*3170*/  ULDC.64 UR6, c[0x0][0x5b8] ;  /* 0x00016e0000067ab9 */ /* 0x000fe20000000a00 */
[----:B------:R-:W-:Y:S01]  /*3180*/  ULDC.64 UR8, c[0x0][0x5a8] ;  /* 0x00016a0000087ab9 */ /* 0x000fe20000000a00 */
[----:B------:R-:W-:Y:S01]  /*3190*/  IMAD.WIDE.U32 R24, R5, UR6, R24 ;  /* 0x0000000605187c25 */ /* 0x000fe2000f8e0018 */
[----:B------:R-:W-:Y:S03]  /*31a0*/  BSSY B1, `(.L_x_42) ;  /* 0x0000010000017945 */ /* 0x000fe60003800000 */
[----:B------:R-:W-:Y:S01]  /*31b0*/  IMAD R4, R32, UR6, RZ ;  /* 0x0000000620047c24 */ /* 0x000fe2000f8e02ff */
[----:B------:R-:W-:-:S03]  /*31c0*/  IADD3 R24, P0, R33, R24, RZ ;  /* 0x0000001821187210 */ /* 0x000fc60007f1e0ff */
[----:B------:R-:W-:Y:S01]  /*31d0*/  IMAD R5, R5, UR7, R4 ;  /* 0x0000000705057c24 */ /* 0x000fe2000f8e0204 */
[----:B------:R-:W-:Y:S02]  /*31e0*/  ULDC.64 UR6, c[0x0][0x5b0] ;  /* 0x00016c0000067ab9 */ /* 0x000fe40000000a00 */
[----:B------:R-:W-:Y:S02]  /*31f0*/  IMAD R27, R29, UR6, RZ ;  /* 0x000000061d1b7c24 */ /* 0x000fe4000f8e02ff */
[----:B------:R-:W-:Y:S02]  /*3200*/  IADD3.X R25, R30, R25, R5, P0, !PT ;  /* 0x000000191e197210 */ /* 0x000fe400007fe405 */
[----:B------:R-:W-:Y:S01]  /*3210*/  ISETP.GE.AND P0, PT, R26, 0x1, PT ;  /* 0x000000011a00780c */ /* 0x000fe20003f06270 */
[C---:B------:R-:W-:Y:S02]  /*3220*/  IMAD R27, R28.reuse, UR7, R27 ;  /* 0x000000071c1b7c24 */ /* 0x040fe4000f8e021b */
[----:B------:R-:W-:Y:S01]  /*3230*/  IMAD.WIDE.U32 R4, R28, UR6, R24 ;  /* 0x000000061c047c25 */ /* 0x000fe2000f8e0018 */
[----:B------:R-:W-:-:S02]  /*3240*/  ISETP.LT.OR P3, PT, R6, 0x1, !P0 ;  /* 0x000000010600780c */ /* 0x000fc40004761670 */
[----:B------:R-:W-:-:S04]  /*3250*/  IADD3 R4, P1, R4, UR8, RZ ;  /* 0x0000000804047c10 */ /* 0x000fc8000ff3e0ff */
[--C-:B------:R-:W-:Y:S02]  /*3260*/  IADD3.X R5, R5, UR9, R27.reuse, P1, !PT ;  /* 0x0000000905057c10 */ /* 0x100fe40008ffe41b */
[----:B------:R-:W-:-:S05]  /*3270*/  PRMT R27, RZ, 0x7610, R27 ;  /* 0x00007610ff1b7816 */ /* 0x000fca000000001b */
[----:B------:R-:W-:Y:S05]  /*3280*/  @P3 BRA `(.L_x_43) ;  /* 0x0000000000043947 */ /* 0x000fea0003800000 */
[----:B------:R0:W5:Y:S02]  /*3290*/  LDG.E.U8 R27, desc[UR20][R4.64] ;  /* 0x00000014041b7981 */ /* 0x000164000c1e1100 */
.L_x_43:
[----:B------:R-:W-:Y:S05]  /*32a0*/  BSYNC B1 ;  /* 0x0000000000017941 */ /* 0x000fea0003800000 */
.L_x_42:
[----:B-----5:R-:W-:Y:S01]  /*32b0*/  LOP3.LUT R27, R27, 0xff, RZ, 0xc0, !PT ;  /* 0x000000ff1b1b7812 */ /* 0x020fe200078ec0ff */
[----:B------:R-:W-:Y:S01]  /*32c0*/  BSSY B1, `(.L_x_44) ;  /* 0x000000c000017945 */ /* 0x000fe20003800000 */
[----:B------:R-:W-:Y:S02]  /*32d0*/  ISETP.GE.AND P1, PT, R26, 0x2, PT ;  /* 0x000000021a00780c */ /* 0x000fe40003f26270 */
[----:B------:R-:W-:Y:S02]  /*32e0*/  F2FP.F16.E4M3.UNPACK_B R27, R27 ;  /* 0x0000001bff1b723e */ /* 0x000fe400020006ff */
[----:B------:R-:W-:-:S03]  /*32f0*/  ISETP.LT.OR P2, PT, R6, 0x1, !P1 ;  /* 0x000000010600780c */ /* 0x000fc60004f41670 */
[----:B------:R-:W-:Y:S01]  /*3300*/  HADD2.F32 R30, -RZ, R27.H0_H0 ;  /* 0x2000001bff1e7230 */ /* 0x000fe20000004100 */
[----:B------:R-:W-:-:S04]  /*3310*/  PRMT R27, RZ, 0x7610, R27 ;  /* 0x00007610ff1b7816 */ /* 0x000fc8000000001b */
[----:B------:R-:W-:-:S04]  /*3320*/  FMUL R30, R30, R15 ;  /* 0x0000000f1e1e7220 */ /* 0x000fc80000400000 */
[----:B--2---:R-:W-:-:S05]  /*3330*/  FFMA R30, R85, R14, R30 ;  /* 0x0000000e551e7223 */ /* 0x004fca000000001e */
[----:B------:R-:W-:-:S05]  /*3340*/  F2FP.SATFINITE.E4M3.F32.PACK_AB_MERGE_C R31, RZ, R30, RZ ;  /* 0x0000001eff1f723e */ /* 0x000fca00048070ff */
[----:B------:R1:W-:Y:S01]  /*3350*/  @!P3 STG.E.U8 desc[UR20][R16.64], R31 ;  /* 0x0000001f1000b986 */ /* 0x0003e2000c101114 */
[----:B------:R-:W-:Y:S05]  /*3360*/  @P2 BRA `(.L_x_45) ;  /* 0x0000000000042947 */ /* 0x000fea0003800000 */
[----:B------:R2:W5:Y:S02]  /*3370*/  LDG.E.U8 R27, desc[UR20][R4.64+0x1] ;  /* 0x00000114041b7981 */ /* 0x000564000c1e1100 */
.L_x_45:
[----:B------:R-:W-:Y:S05]  /*3380*/  BSYNC B1 ;  /* 0x0000000000017941 */ /* 0x000fea0003800000 */
.L_x_44:
[----:B-----5:R-:W-:Y:S01]  /*3390*/  LOP3.LUT R27, R27, 0xff, RZ, 0xc0, !PT ;  /* 0x000000ff1b1b7812 */ /* 0x020fe200078ec0ff */
[----:B------:R-:W-:Y:S01]  /*33a0*/  BSSY B1, `(.L_x_46) ;  /* 0x0000012000017945 */ /* 0x000fe20003800000 */
[----:B-1----:R-:W-:Y:S02]  /*33b0*/  IADD3 R31, P3, R28, 0x8, RZ ;  /* 0x000000081c1f7810 */ /* 0x002fe40007f7e0ff */
[----:B------:R-:W-:Y:S02]  /*33c0*/  F2FP.F16.E4M3.UNPACK_B R27, R27 ;  /* 0x0000001bff1b723e */ /* 0x000fe400020006ff */
[----:B------:R-:W-:Y:S01]  /*33d0*/  ISETP.LT.OR P0, PT, R6, 0x9, !P0 ;  /* 0x000000090600780c */ /* 0x000fe20004701670 */
[----:B------:R-:W-:Y:S02]  /*33e0*/  IMAD.X R29, RZ, RZ, R29, P3 ;  /* 0x000000ffff1d7224 */ /* 0x000fe400018e061d */
[----:B------:R-:W-:Y:S02]  /*33f0*/  HADD2.F32 R28, -RZ, R27.H0_H0 ;  /* 0x2000001bff1c7230 */ /* 0x000fe40000004100 */
[----:B------:R-:W-:-:S04]  /*3400*/  IMAD.WIDE.U32 R24, R31, UR6, R24 ;  /* 0x000000061f187c25 */ /* 0x000fc8000f8e0018 */
[----:B------:R-:W-:Y:S01]  /*3410*/  FMUL R27, R28, R15 ;  /* 0x0000000f1c1b7220 */ /* 0x000fe20000400000 */
[----:B------:R-:W-:Y:S01]  /*3420*/  IMAD R28, R29, UR6, RZ ;  /* 0x000000061d1c7c24 */ /* 0x000fe2000f8e02ff */
[----:B------:R-:W-:Y:S02]  /*3430*/  IADD3 R24, P3, R24, UR8, RZ ;  /* 0x0000000818187c10 */ /* 0x000fe4000ff7e0ff */
[----:B------:R-:W-:Y:S01]  /*3440*/  FFMA R27, R84, R14, R27 ;  /* 0x0000000e541b7223 */ /* 0x000fe2000000001b */
[----:B------:R-:W-:-:S04]  /*3450*/  IMAD R31, R31, UR7, R28 ;  /* 0x000000071f1f7c24 */ /* 0x000fc8000f8e021c */
[----:B------:R-:W-:Y:S02]  /*3460*/  F2FP.SATFINITE.E4M3.F32.PACK_AB_MERGE_C R29, RZ, R27, RZ ;  /* 0x0000001bff1d723e */ /* 0x000fe400048070ff */
[----:B------:R-:W-:Y:S02]  /*3470*/  IADD3.X R25, R25, UR9, R31, P3, !PT ;  /* 0x0000000919197c10 */ /* 0x000fe40009ffe41f */
[----:B------:R-:W-:Y:S01]  /*3480*/  PRMT R27, RZ, 0x7610, R27 ;  /* 0x00007610ff1b7816 */ /* 0x000fe2000000001b */
[----:B------:R1:W-:Y:S01]  /*3490*/  @!P2 STG.E.U8 desc[UR20][R16.64+0x1], R29 ;  /* 0x0000011d1000a986 */ /* 0x0003e2000c101114 */
[----:B------:R-:W-:Y:S05]  /*34a0*/  @P0 BRA `(.L_x_47) ;  /* 0x0000000000040947 */ /* 0x000fea0003800000 */
[----:B------:R3:W5:Y:S02]  /*34b0*/  LDG.E.U8 R27, desc[UR20][R24.64] ;  /* 0x00000014181b7981 */ /* 0x000764000c1e1100 */
.L_x_47:
[----:B------:R-:W-:Y:S05]  /*34c0*/  BSYNC B1 ;  /* 0x0000000000017941 */ /* 0x000fea0003800000 */
.L_x_46:
[----:B-----5:R-:W-:Y:S01]  /*34d0*/  LOP3.LUT R27, R27, 0xff, RZ, 0xc0, !PT ;  /* 0x000000ff1b1b7812 */ /* 0x020fe200078ec0ff */
[----:B------:R-:W-:Y:S01]  /*34e0*/  BSSY B1, `(.L_x_48) ;  /* 0x000000b000017945 */ /* 0x000fe20003800000 */
[----:B------:R-:W-:Y:S02]  /*34f0*/  ISETP.LT.OR P1, PT, R6, 0x9, !P1 ;  /* 0x000000090600780c */ /* 0x000fe40004f21670 */
[----:B------:R-:W-:-:S05]  /*3500*/  F2FP.F16.E4M3.UNPACK_B R27, R27 ;  /* 0x0000001bff1b723e */ /* 0x000fca00020006ff */
[----:B------:R-:W-:Y:S01]  /*3510*/  HADD2.F32 R28, -RZ, R27.H0_H0 ;  /* 0x2000001bff1c7230 */ /* 0x000fe20000004100 */
[----:B------:R-:W-:-:S04]  /*3520*/  PRMT R27, RZ, 0x7610, R27 ;  /* 0x00007610ff1b7816 */ /* 0x000fc8000000001b */
[----:B------:R-:W-:-:S04]  /*3530*/  FMUL R28, R28, R15 ;  /* 0x0000000f1c1c7220 */ /* 0x000fc80000400000 */
[----:B------:R-:W-:-:S05]  /*3540*/  FFMA R28, R83, R14, R28 ;  /* 0x0000000e531c7223 */ /* 0x000fca000000001c */
[----:B-1----:R-:W-:-:S05]  /*3550*/  F2FP.SATFINITE.E4M3.F32.PACK_AB_MERGE_C R29, RZ, R28, RZ ;  /* 0x0000001cff1d723e */ /* 0x002fca00048070ff */
[----:B------:R1:W-:Y:S01]  /*3560*/  @!P0 STG.E.U8 desc[UR20][R18.64], R29 ;  /* 0x0000001d12008986 */ /* 0x0003e2000c101114 */
[----:B------:R-:W-:Y:S05]  /*3570*/  @P1 BRA `(.L_x_49) ;  /* 0x0000000000041947 */ /* 0x000fea0003800000 */
[----:B------:R4:W5:Y:S02]  /*3580*/  LDG.E.U8 R27, desc[UR20][R24.64+0x1] ;  /* 0x00000114181b7981 */ /* 0x000964000c1e1100 */
.L_x_49:
[----:B------:R-:W-:Y:S05]  /*3590*/  BSYNC B1 ;  /* 0x0000000000017941 */ /* 0x000fea0003800000 */
.L_x_48:
[----:B-----5:R-:W-:Y:S01]  /*35a0*/  LOP3.LUT R27, R27, 0xff, RZ, 0xc0, !PT ;  /* 0x000000ff1b1b7812 */ /* 0x020fe200078ec0ff */
[----:B------:R-:W-:Y:S01]  /*35b0*/  BSSY B1, `(.L_x_50) ;  /* 0x000000c000017945 */ /* 0x000fe20003800000 */
[----:B------:R-:W-:Y:S02]  /*35c0*/  ISETP.GE.AND P0, PT, R26, 0x9, PT ;  /* 0x000000091a00780c */ /* 0x000fe40003f06270 */
[----:B------:R-:W-:Y:S02]  /*35d0*/  F2FP.F16.E4M3.UNPACK_B R27, R27 ;  /* 0x0000001bff1b723e */ /* 0x000fe400020006ff */
[----:B------:R-:W-:-:S03]  /*35e0*/  ISETP.LT.OR P2, PT, R6, 0x1, !P0 ;  /* 0x000000010600780c */ /* 0x000fc60004741670 */
[----:B------:R-:W-:-:S05]  /*35f0*/  HADD2.F32 R28, -RZ, R27.H0_H0 ;  /* 0x2000001bff1c7230 */ /* 0x000fca0000004100 */
[----:B------:R-:W-:-:S04]  /*3600*/  FMUL R27, R28, R15 ;  /* 0x0000000f1c1b7220 */ /* 0x000fc80000400000 */
[----:B------:R-:W-:-:S05]  /*3610*/  FFMA R27, R82, R14, R27 ;  /* 0x0000000e521b7223 */ /* 0x000fca000000001b */
[----:B-1----:R-:W-:Y:S02]  /*3620*/  F2FP.SATFINITE.E4M3.F32.PACK_AB_MERGE_C R29, RZ, R27, RZ ;  /* 0x0000001bff1d723e */ /* 0x002fe400048070ff */
[----:B------:R-:W-:-:S03]  /*3630*/  PRMT R27, RZ, 0x7610, R27 ;  /* 0x00007610ff1b7816 */ /* 0x000fc6000000001b */
[----:B------:R1:W-:Y:S01]  /*3640*/  @!P1 STG.E.U8 desc[UR20][R18.64+0x1], R29 ;  /* 0x0000011d12009986 */ /* 0x0003e2000c101114 */
[----:B------:R-:W-:Y:S05]  /*3650*/  @P2 BRA `(.L_x_51) ;  /* 0x0000000000042947 */ /* 0x000fea0003800000 */
[----:B------:R0:W5:Y:S02]  /*3660*/  LDG.E.U8 R27, desc[UR20][R4.64+0x8] ;  /* 0x00000814041b7981 */ /* 0x000164000c1e1100 */
.L_x_51:
[----:B------:R-:W-:Y:S05]  /*3670*/  BSYNC B1 ;  /* 0x0000000000017941 */ /* 0x000fea0003800000 */
.L_x_50:
        /* <DEDUP_REMOVED lines=13> */
.L_x_53:
[----:B------:R-:W-:Y:S05]  /*3750*/  BSYNC B1 ;  /* 0x0000000000017941 */ /* 0x000fea0003800000 */
.L_x_52:
[----:B-----5:R-:W-:Y:S01]  /*3760*/  LOP3.LUT R27, R27, 0xff, RZ, 0xc0, !PT ;  /* 0x000000ff1b1b7812 */ /* 0x020fe200078ec0ff */
[----:B------:R-:W-:Y:S01]  /*3770*/  BSSY B1, `(.L_x_54) ;  /* 0x000000b000017945 */ /* 0x000fe20003800000 */
[----:B------:R-:W-:Y:S02]  /*3780*/  ISETP.LT.OR P0, PT, R6, 0x9, !P0 ;  /* 0x000000090600780c */ /* 0x000fe40004701670 */
[----:B------:R-:W-:-:S05]  /*3790*/  F2FP.F16.E4M3.UNPACK_B R27, R27 ;  /* 0x0000001bff1b723e */ /* 0x000fca00020006ff */
        /* <DEDUP_REMOVED lines=8> */
.L_x_55:
[----:B------:R-:W-:Y:S05]  /*3820*/  BSYNC B1 ;  /* 0x0000000000017941 */ /* 0x000fea0003800000 */
.L_x_54:
        /* <DEDUP_REMOVED lines=12> */
.L_x_57:
[----:B------:R-:W-:Y:S05]  /*38f0*/  BSYNC B1 ;  /* 0x0000000000017941 */ /* 0x000fea0003800000 */
.L_x_56:
        /* <DEDUP_REMOVED lines=13> */
.L_x_59:
[----:B------:R-:W-:Y:S05]  /*39d0*/  BSYNC B1 ;  /* 0x0000000000017941 */ /* 0x000fea0003800000 */
.L_x_58:
        /* <DEDUP_REMOVED lines=13> */
.L_x_61:
[----:B------:R-:W-:Y:S05]  /*3ab0*/  BSYNC B1 ;  /* 0x0000000000017941 */ /* 0x000fea0003800000 */
.L_x_60:
        /* <DEDUP_REMOVED lines=12> */
.L_x_63:
[----:B------:R-:W-:Y:S05]  /*3b80*/  BSYNC B1 ;  /* 0x0000000000017941 */ /* 0x000fea0003800000 */
.L_x_62:
        /* <DEDUP_REMOVED lines=12> */
.L_x_65:
[----:B------:R-:W-:Y:S05]  /*3c50*/  BSYNC B1 ;  /* 0x0000000000017941 */ /* 0x000fea0003800000 */
.L_x_64:
        /* <DEDUP_REMOVED lines=13> */
.L_x_67:
[----:B------:R-:W-:Y:S05]  /*3d30*/  BSYNC B1 ;  /* 0x0000000000017941 */ /* 0x000fea0003800000 */
.L_x_66:
        /* <DEDUP_REMOVED lines=13> */
.L_x_69:
[----:B------:R-:W-:Y:S05]  /*3e10*/  BSYNC B1 ;  /* 0x0000000000017941 */ /* 0x000fea0003800000 */
.L_x_68:
        /* <DEDUP_REMOVED lines=12> */
.L_x_71:
[----:B------:R-:W-:Y:S05]  /*3ee0*/  BSYNC B1 ;  /* 0x0000000000017941 */ /* 0x000fea0003800000 */
.L_x_70:
        /* <DEDUP_REMOVED lines=12> */
.L_x_73:
[----:B------:R-:W-:Y:S05]  /*3fb0*/  BSYNC B1 ;  /* 0x0000000000017941 */ /* 0x000fea0003800000 */
.L_x_72:
        /* <DEDUP_REMOVED lines=13> */
.L_x_75:
[----:B------:R-:W-:Y:S05]  /*4090*/  BSYNC B1 ;  /* 0x0000000000017941 */ /* 0x000fea0003800000 */
.L_x_74:
        /* <DEDUP_REMOVED lines=13> */
.L_x_77:
[----:B------:R-:W-:Y:S05]  /*4170*/  BSYNC B1 ;  /* 0x0000000000017941 */ /* 0x000fea0003800000 */
.L_x_76:
        /* <DEDUP_REMOVED lines=12> */
.L_x_79:
[----:B------:R-:W-:Y:S05]  /*4240*/  BSYNC B1 ;  /* 0x0000000000017941 */ /* 0x000fea0003800000 */
.L_x_78:
        /* <DEDUP_REMOVED lines=12> */
.L_x_81:
[----:B------:R-:W-:Y:S05]  /*4310*/  BSYNC B1 ;  /* 0x0000000000017941 */ /* 0x000fea0003800000 */
.L_x_80:
        /* <DEDUP_REMOVED lines=13> */
.L_x_83:
[----:B------:R-:W-:Y:S05]  /*43f0*/  BSYNC B1 ;  /* 0x0000000000017941 */ /* 0x000fea0003800000 */
.L_x_82:
        /* <DEDUP_REMOVED lines=13> */
.L_x_85:
[----:B------:R-:W-:Y:S05]  /*44d0*/  BSYNC B1 ;  /* 0x0000000000017941 */ /* 0x000fea0003800000 */
.L_x_84:
        /* <DEDUP_REMOVED lines=12> */
.L_x_87:
[----:B------:R-:W-:Y:S05]  /*45a0*/  BSYNC B1 ;  /* 0x0000000000017941 */ /* 0x000fea0003800000 */
.L_x_86:
        /* <DEDUP_REMOVED lines=12> */
.L_x_89:
[----:B------:R-:W-:Y:S05]  /*4670*/  BSYNC B1 ;  /* 0x0000000000017941 */ /* 0x000fea0003800000 */
.L_x_88:
        /* <DEDUP_REMOVED lines=13> */
.L_x_91:
[----:B------:R-:W-:Y:S05]  /*4750*/  BSYNC B1 ;  /* 0x0000000000017941 */ /* 0x000fea0003800000 */
.L_x_90:
        /* <DEDUP_REMOVED lines=13> */
.L_x_93:
[----:B------:R-:W-:Y:S05]  /*4830*/  BSYNC B1 ;  /* 0x0000000000017941 */ /* 0x000fea0003800000 */
.L_x_92:
        /* <DEDUP_REMOVED lines=12> */
.L_x_95:
[----:B------:R-:W-:Y:S05]  /*4900*/  BSYNC B1 ;  /* 0x0000000000017941 */ /* 0x000fea0003800000 */
.L_x_94:
        /* <DEDUP_REMOVED lines=12> */
.L_x_97:
[----:B------:R-:W-:Y:S05]  /*49d0*/  BSYNC B1 ;  /* 0x0000000000017941 */ /* 0x000fea0003800000 */
.L_x_96:
        /* <DEDUP_REMOVED lines=13> */
.L_x_99:
[----:B------:R-:W-:Y:S05]  /*4ab0*/  BSYNC B1 ;  /* 0x0000000000017941 */ /* 0x000fea0003800000 */
.L_x_98:
[----:B-----5:R-:W-:Y:S01]  /*4ac0*/  LOP3.LUT R27, R27, 0xff, RZ, 0xc0, !PT ;  /* 0x000000ff1b1b7812 */ /* 0x020fe200078ec0ff */
[----:B------:R-:W-:Y:S01]  /*4ad0*/  BSSY B1, `(.L_x_100) ;  /* 0x000000c000017945 */ /* 0x000fe20003800000 */
[----:B------:R-:W-:Y:S02]  /*4ae0*/  ISETP.GE.AND P1, PT, R26, 0x3a, PT ;  /* 0x0000003a1a00780c */ /* 0x000fe40003f26270 */
[----:B------:R-:W-:Y:S02]  /*4af0*/  F2FP.F16.E4M3.UNPACK_B R27, R27 ;  /* 0x0000001bff1b723e */ /* 0x000fe400020006ff */
[----:B------:R-:W-:Y:S02]  /*4b00*/  ISETP.LT.OR P3, PT, R6, 0x1, !P1 ;  /* 0x000000010600780c */ /* 0x000fe40004f61670 */
[----:B------:R-:W-:Y:S01]  /*4b10*/  PRMT R26, RZ, 0x7610, R26 ;  /* 0x00007610ff1a7816 */ /* 0x000fe2000000001a */
[----:B------:R-:W-:-:S05]  /*4b20*/  HADD2.F32 R28, -RZ, R27.H0_H0 ;  /* 0x2000001bff1c7230 */ /* 0x000fca0000004100 */
[----:B------:R-:W-:-:S04]  /*4b30*/  FMUL R28, R28, R15 ;  /* 0x0000000f1c1c7220 */ /* 0x000fc80000400000 */
[----:B------:R-:W-:-:S05]  /*4b40*/  FFMA R28, R57, R14, R28 ;  /* 0x0000000e391c7223 */ /* 0x000fca000000001c */
[----:B------:R-:W-:-:S05]  /*4b50*/  F2FP.SATFINITE.E4M3.F32.PACK_AB_MERGE_C R27, RZ, R28, RZ ;  /* 0x0000001cff1b723e */ /* 0x000fca00048070ff */
[----:B------:R0:W-:Y:S01]  /*4b60*/  @!P2 STG.E.U8 desc[UR20][R16.64+0x38], R27 ;  /* 0x0000381b1000a986 */ /* 0x0001e2000c101114 */
[----:B------:R-:W-:Y:S05]  /*4b70*/  @P3 BRA `(.L_x_101) ;  /* 0x0000000000043947 */ /* 0x000fea0003800000 */
[----:B------:R0:W5:Y:S02]  /*4b80*/  LDG.E.U8 R26, desc[UR20][R4.64+0x39] ;  /* 0x00003914041a7981 */ /* 0x000164000c1e1100 */
.L_x_101:
[----:B------:R-:W-:Y:S05]  /*4b90*/  BSYNC B1 ;  /* 0x0000000000017941 */ /* 0x000fea0003800000 */
.L_x_100:
[----:B-----5:R-:W-:Y:S01]  /*4ba0*/  LOP3.LUT R26, R26, 0xff, RZ, 0xc0, !PT ;  /* 0x000000ff1a1a7812 */ /* 0x020fe200078ec0ff */
[----:B------:R-:W-:Y:S01]  /*4bb0*/  BSSY B1, `(.L_x_102) ;  /* 0x000000b000017945 */ /* 0x000fe20003800000 */
[----:B------:R-:W-:Y:S02]  /*4bc0*/  ISETP.LT.OR P0, PT, R6, 0x9, !P0 ;  /* 0x000000090600780c */ /* 0x000fe40004701670 */
[----:B------:R-:W-:Y:S02]  /*4bd0*/  F2FP.F16.E4M3.UNPACK_B R26, R26 ;  /* 0x0000001aff1a723e */ /* 0x000fe400020006ff */
[----:B0-2---:R-:W-:-:S03]  /*4be0*/  PRMT R4, RZ, 0x7610, R4 ;  /* 0x00007610ff047816 */ /* 0x005fc60000000004 */
[----:B------:R-:W-:-:S05]  /*4bf0*/  HADD2.F32 R26, -RZ, R26.H0_H0 ;  /* 0x2000001aff1a7230 */ /* 0x000fca0000004100 */
[----:B------:R-:W-:-:S04]  /*4c00*/  FMUL R5, R26, R15 ;  /* 0x0000000f1a057220 */ /* 0x000fc80000400000 */
[----:B------:R-:W-:-:S05]  /*4c10*/  FFMA R5, R56, R14, R5 ;  /* 0x0000000e38057223 */ /* 0x000fca0000000005 */
[----:B------:R-:W-:-:S05]  /*4c20*/  F2FP.SATFINITE.E4M3.F32.PACK_AB_MERGE_C R5, RZ, R5, RZ ;  /* 0x00000005ff05723e */ /* 0x000fca00048070ff */
[----:B------:R0:W-:Y:S01]  /*4c30*/  @!P3 STG.E.U8 desc[UR20][R16.64+0x39], R5 ;  /* 0x000039051000b986 */ /* 0x0001e2000c101114 */
[----:B------:R-:W-:Y:S05]  /*4c40*/  @P0 BRA `(.L_x_103) ;  /* 0x0000000000040947 */ /* 0x000fea0003800000 */
[----:B------:R2:W5:Y:S02]  /*4c50*/  LDG.E.U8 R4, desc[UR20][R24.64+0x38] ;  /* 0x0000381418047981 */ /* 0x000564000c1e1100 */
.L_x_103:
[----:B------:R-:W-:Y:S05]  /*4c60*/  BSYNC B1 ;  /* 0x0000000000017941 */ /* 0x000fea0003800000 */
.L_x_102:
[----:B-----5:R-:W-:Y:S01]  /*4c70*/  LOP3.LUT R4, R4, 0xff, RZ, 0xc0, !PT ;  /* 0x000000ff04047812 */ /* 0x020fe200078ec0ff */
[----:B------:R-:W-:Y:S01]  /*4c80*/  BSSY B1, `(.L_x_104) ;  /* 0x000000b000017945 */ /* 0x000fe20003800000 */
[----:B------:R-:W-:Y:S02]  /*4c90*/  ISETP.LT.OR P1, PT, R6, 0x9, !P1 ;  /* 0x000000090600780c */ /* 0x000fe40004f21670 */
[----:B------:R-:W-:-:S05]  /*4ca0*/  F2FP.F16.E4M3.UNPACK_B R4, R4 ;  /* 0x00000004ff04723e */ /* 0x000fca00020006ff */
[----:B------:R-:W-:-:S05]  /*4cb0*/  HADD2.F32 R4, -RZ, R4.H0_H0 ;  /* 0x20000004ff047230 */ /* 0x000fca0000004100 */
[----:B------:R-:W-:-:S04]  /*4cc0*/  FMUL R4, R4, R15 ;  /* 0x0000000f04047220 */ /* 0x000fc80000400000 */
[----:B------:R-:W-:-:S05]  /*4cd0*/  FFMA R4, R23, R14, R4 ;  /* 0x0000000e17047223 */ /* 0x000fca0000000004 */
[----:B0-----:R-:W-:Y:S02]  /*4ce0*/  F2FP.SATFINITE.E4M3.F32.PACK_AB_MERGE_C R5, RZ, R4, RZ ;  /* 0x00000004ff05723e */ /* 0x001fe400048070ff */
[----:B------:R-:W-:-:S03]  /*4cf0*/  PRMT R4, RZ, 0x7610, R4 ;  /* 0x00007610ff047816 */ /* 0x000fc60000000004 */
[----:B------:R0:W-:Y:S01]  /*4d00*/  @!P0 STG.E.U8 desc[UR20][R18.64+0x38], R5 ;  /* 0x0000380512008986 */ /* 0x0001e2000c101114 */
[----:B------:R-:W-:Y:S05]  /*4d10*/  @P1 BRA `(.L_x_105) ;  /* 0x0000000000041947 */ /* 0x000fea0003800000 */
[----:B------:R0:W5:Y:S02]  /*4d20*/  LDG.E.U8 R4, desc[UR20][R24.64+0x39] ;  /* 0x0000391418047981 */ /* 0x000164000c1e1100 */
.L_x_105:
[----:B------:R-:W-:Y:S05]  /*4d30*/  BSYNC B1 ;  /* 0x0000000000017941 */ /* 0x000fea0003800000 */
.L_x_104:
[----:B------:R-:W-:Y:S05]  /*4d40*/  @P1 BRA `(.L_x_106) ;  /* 0x0000000800601947 */ /* 0x000fea0003800000 */
[----:B-----5:R-:W-:-:S04]  /*4d50*/  LOP3.LUT R4, R4, 0xff, RZ, 0xc0, !PT ;  /* 0x000000ff04047812 */ /* 0x020fc800078ec0ff */
[----:B------:R-:W-:-:S05]  /*4d60*/  F2FP.F16.E4M3.UNPACK_B R4, R4 ;  /* 0x00000004ff04723e */ /* 0x000fca00020006ff */
[----:B------:R-:W-:-:S05]  /*4d70*/  HADD2.F32 R4, -RZ, R4.H0_H0 ;  /* 0x20000004ff047230 */ /* 0x000fca0000004100 */
[----:B0-----:R-:W-:-:S04]  /*4d80*/  FMUL R5, R4, R15 ;  /* 0x0000000f04057220 */ /* 0x001fc80000400000 */
[----:B------:R-:W-:-:S05]  /*4d90*/  FFMA R5, R22, R14, R5 ;  /* 0x0000000e16057223 */ /* 0x000fca0000000005 */
[----:B------:R-:W-:-:S05]  /*4da0*/  F2FP.SATFINITE.E4M3.F32.PACK_AB_MERGE_C R5, RZ, R5, RZ ;  /* 0x00000005ff05723e */ /* 0x000fca00048070ff */
[----:B------:R0:W-:Y:S01]  /*4db0*/  STG.E.U8 desc[UR20][R18.64+0x39], R5 ;  /* 0x0000390512007986 */ /* 0x0001e2000c101114 */
[----:B------:R-:W-:Y:S05]  /*4dc0*/  BRA `(.L_x_106) ;  /* 0x0000000800407947 */ /* 0x000fea0003800000 */
.L_x_41:
[C---:B------:R-:W-:Y:S01]  /*4dd0*/  ISETP.GE.AND P3, PT, R26.reuse, 0x1, PT ;  /* 0x000000011a00780c */ /* 0x040fe20003f66270 */
[-C--:B--2---:R-:W-:Y:S01]  /*4de0*/  FMUL R85, R85, R14.reuse ;  /* 0x0000000e55557220 */ /* 0x084fe20000400000 */
[----:B------:R-:W-:Y:S01]  /*4df0*/  ISETP.GE.AND P0, PT, R26, 0x2, PT ;  /* 0x000000021a00780c */ /* 0x000fe20003f06270 */
[-C--:B------:R-:W-:Y:S01]  /*4e00*/  FMUL R84, R84, R14.reuse ;  /* 0x0000000e54547220 */ /* 0x080fe20000400000 */
[C---:B------:R-:W-:Y:S01]  /*4e10*/  ISETP.LT.OR P1, PT, R6.reuse, 0x1, !P3 ;  /* 0x000000010600780c */ /* 0x040fe20005f21670 */
[-C--:B------:R-:W-:Y:S01]  /*4e20*/  FMUL R83, R83, R14.reuse ;  /* 0x0000000e53537220 */ /* 0x080fe20000400000 */
[----:B------:R-:W-:Y:S01]  /*4e30*/  ISETP.LT.OR P2, PT, R6, 0x1, !P0 ;  /* 0x000000010600780c */ /* 0x000fe20004741670 */
[-C--:B------:R-:W-:Y:S01]  /*4e40*/  FMUL R82, R82, R14.reuse ;  /* 0x0000000e52527220 */ /* 0x080fe20000400000 */
[----:B------:R-:W-:Y:S01]  /*4e50*/  ISETP.LT.OR P3, PT, R6, 0x9, !P3 ;  /* 0x000000090600780c */ /* 0x000fe20005f61670 */
[-C--:B------:R-:W-:Y:S01]  /*4e60*/  FMUL R81, R81, R14.reuse ;  /* 0x0000000e51517220 */ /* 0x080fe20000400000 */
[----:B------:R-:W-:Y:S01]  /*4e70*/  F2FP.SATFINITE.E4M3.F32.PACK_AB_MERGE_C R85, RZ, R85, RZ ;  /* 0x00000055ff55723e */ /* 0x000fe200048070ff */
[----:B------:R-:W-:Y:S01]  /*4e80*/  FMUL R80, R80, R14 ;  /* 0x0000000e50507220 */ /* 0x000fe20000400000 */
[----:B------:R-:W-:Y:S01]  /*4e90*/  F2FP.SATFINITE.E4M3.F32.PACK_AB_MERGE_C R5, RZ, R84, RZ ;  /* 0x00000054ff05723e */ /* 0x000fe200048070ff */
[-C--:B------:R-:W-:Y:S01]  /*4ea0*/  FMUL R79, R79, R14.reuse ;  /* 0x0000000e4f4f7220 */ /* 0x080fe20000400000 */
[----:B------:R-:W-:Y:S01]  /*4eb0*/  F2FP.SATFINITE.E4M3.F32.PACK_AB_MERGE_C R83, RZ, R83, RZ ;  /* 0x00000053ff53723e */ /* 0x000fe200048070ff */
[-C--:B------:R-:W-:Y:S01]  /*4ec0*/  FMUL R78, R78, R14.reuse ;  /* 0x0000000e4e4e7220 */ /* 0x080fe20000400000 */
[----:B------:R-:W-:Y:S01]  /*4ed0*/  ISETP.LT.OR P0, PT, R6, 0x9, !P0 ;  /* 0x000000090600780c */ /* 0x000fe20004701670 */
[----:B------:R-:W-:Y:S01]  /*4ee0*/  @!P1 STG.E.U8 desc[UR20][R16.64], R85 ;  /* 0x0000005510009986 */ /* 0x000fe2000c101114 */
[C---:B------:R-:W-:Y:S01]  /*4ef0*/  ISETP.GE.AND P1, PT, R26.reuse, 0x9, PT ;  /* 0x000000091a00780c */ /* 0x040fe20003f26270 */
[-C--:B------:R-:W-:Y:S01]  /*4f00*/  FMUL R77, R77, R14.reuse ;  /* 0x0000000e4d4d7220 */ /* 0x080fe20000400000 */
[----:B------:R-:W-:Y:S01]  /*4f10*/  F2FP.SATFINITE.E4M3.F32.PACK_AB_MERGE_C R81, RZ, R81, RZ ;  /* 0x00000051ff51723e */ /* 0x000fe200048070ff */
[----:B------:R0:W-:Y:S01]  /*4f20*/  @!P2 STG.E.U8 desc[UR20][R16.64+0x1], R5 ;  /* 0x000001051000a986 */ /* 0x0001e2000c101114 */
[----:B------:R-:W-:Y:S01]  /*4f30*/  ISETP.GE.AND P2, PT, R26, 0xa, PT ;  /* 0x0000000a1a00780c */ /* 0x000fe20003f46270 */
[----:B------:R-:W-:Y:S01]  /*4f40*/  FMUL R76, R76, R14 ;  /* 0x0000000e4c4c7220 */ /* 0x000fe20000400000 */
[----:B------:R-:W-:Y:S01]  /*4f50*/  F2FP.SATFINITE.E4M3.F32.PACK_AB_MERGE_C R25, RZ, R80, RZ ;  /* 0x00000050ff19723e */ /* 0x000fe200048070ff */
[----:B------:R-:W-:Y:S01]  /*4f60*/  @!P3 STG.E.U8 desc[UR20][R18.64], R83 ;  /* 0x000000531200b986 */ /* 0x000fe2000c101114 */
[----:B------:R-:W-:Y:S01]  /*4f70*/  ISETP.LT.OR P3, PT, R6, 0x1, !P1 ;  /* 0x000000010600780c */ /* 0x000fe20004f61670 */
[-C--:B------:R-:W-:Y:S01]  /*4f80*/  FMUL R74, R74, R14.reuse ;  /* 0x0000000e4a4a7220 */ /* 0x080fe20000400000 */
[C---:B------:R-:W-:Y:S01]  /*4f90*/  ISETP.LT.OR P5, PT, R6.reuse, 0x1, !P2 ;  /* 0x000000010600780c */ /* 0x040fe200057a1670 */
[-C--:B------:R-:W-:Y:S01]  /*4fa0*/  FMUL R75, R75, R14.reuse ;  /* 0x0000000e4b4b7220 */ /* 0x080fe20000400000 */
[----:B------:R-:W-:Y:S01]  /*4fb0*/  ISETP.LT.OR P1, PT, R6, 0x9, !P1 ;  /* 0x000000090600780c */ /* 0x000fe20004f21670 */
[-C--:B------:R-:W-:Y:S01]  /*4fc0*/  FMUL R73, R73, R14.reuse ;  /* 0x0000000e49497220 */ /* 0x080fe20000400000 */
[----:B------:R-:W-:Y:S01]  /*4fd0*/  F2FP.SATFINITE.E4M3.F32.PACK_AB_MERGE_C R79, RZ, R79, RZ ;  /* 0x0000004fff4f723e */ /* 0x000fe200048070ff */
[----:B------:R-:W-:Y:S01]  /*4fe0*/  FMUL R72, R72, R14 ;  /* 0x0000000e48487220 */ /* 0x000fe20000400000 */
[----:B0-----:R-:W-:Y:S01]  /*4ff0*/  F2FP.SATFINITE.E4M3.F32.PACK_AB_MERGE_C R5, RZ, R82, RZ ;  /* 0x00000052ff05723e */ /* 0x001fe200048070ff */
[-C--:B------:R-:W-:Y:S01]  /*5000*/  FMUL R70, R70, R14.reuse ;  /* 0x0000000e46467220 */ /* 0x080fe20000400000 */
[----:B------:R-:W-:Y:S01]  /*5010*/  ISETP.LT.OR P2, PT, R6, 0x9, !P2 ;  /* 0x000000090600780c */ /* 0x000fe20005741670 */
[----:B------:R-:W-:Y:S01]  /*5020*/  FMUL R71, R71, R14 ;  /* 0x0000000e47477220 */ /* 0x000fe20000400000 */
[----:B------:R-:W-:Y:S01]  /*5030*/  F2FP.SATFINITE.E4M3.F32.PACK_AB_MERGE_C R27, RZ, R78, RZ ;  /* 0x0000004eff1b723e */ /* 0x000fe200048070ff */
[----:B------:R0:W-:Y:S01]  /*5040*/  @!P0 STG.E.U8 desc[UR20][R18.64+0x1], R5 ;  /* 0x0000010512008986 */ /* 0x0001e2000c101114 */
[C---:B------:R-:W-:Y:S01]  /*5050*/  ISETP.GE.AND P0, PT, R26.reuse, 0x11, PT ;  /* 0x000000111a00780c */ /* 0x040fe20003f06270 */
[-C--:B------:R-:W-:Y:S01]  /*5060*/  FMUL R69, R69, R14.reuse ;  /* 0x0000000e45457220 */ /* 0x080fe20000400000 */
[----:B------:R-:W-:Y:S01]  /*5070*/  F2FP.SATFINITE.E4M3.F32.PACK_AB_MERGE_C R77, RZ, R77, RZ ;  /* 0x0000004dff4d723e */ /* 0x000fe200048070ff */
[----:B------:R-:W-:Y:S01]  /*5080*/  @!P3 STG.E.U8 desc[UR20][R16.64+0x8], R81 ;  /* 0x000008511000b986 */ /* 0x000fe2000c101114 */
[----:B------:R-:W-:Y:S01]  /*5090*/  ISETP.GE.AND P3, PT, R26, 0x12, PT ;  /* 0x000000121a00780c */ /* 0x000fe20003f66270 */
[-C--:B------:R-:W-:Y:S01]  /*50a0*/  FMUL R68, R68, R14.reuse ;  /* 0x0000000e44447220 */ /* 0x080fe20000400000 */
[----:B------:R-:W-:Y:S01]  /*50b0*/  F2FP.SATFINITE.E4M3.F32.PACK_AB_MERGE_C R75, RZ, R75, RZ ;  /* 0x0000004bff4b723e */ /* 0x000fe200048070ff */
[----:B------:R1:W-:Y:S01]  /*50c0*/  @!P5 STG.E.U8 desc[UR20][R16.64+0x9], R25 ;  /* 0x000009191000d986 */ /* 0x0003e2000c101114 */
[C---:B------:R-:W-:Y:S01]  /*50d0*/  ISETP.LT.OR P5, PT, R6.reuse, 0x1, !P3 ;  /* 0x000000010600780c */ /* 0x040fe20005fa1670 */
[-C--:B------:R-:W-:Y:S01]  /*50e0*/  FMUL R67, R67, R14.reuse ;  /* 0x0000000e43437220 */ /* 0x080fe20000400000 */
[C---:B------:R-:W-:Y:S01]  /*50f0*/  ISETP.LT.OR P3, PT, R6.reuse, 0x9, !P3 ;  /* 0x000000090600780c */ /* 0x040fe20005f61670 */
[----:B------:R-:W-:Y:S01]  /*5100*/  @!P1 STG.E.U8 desc[UR20][R18.64+0x8], R79 ;  /* 0x0000084f12009986 */ /* 0x000fe2000c101114 */
[----:B------:R-:W-:Y:S01]  /*5110*/  ISETP.LT.OR P1, PT, R6, 0x1, !P0 ;  /* 0x000000010600780c */ /* 0x000fe20004721670 */
[----:B------:R-:W-:Y:S01]  /*5120*/  FMUL R66, R66, R14 ;  /* 0x0000000e42427220 */ /* 0x000fe20000400000 */
[----:B0-----:R-:W-:Y:S01]  /*5130*/  F2FP.SATFINITE.E4M3.F32.PACK_AB_MERGE_C R5, RZ, R76, RZ ;  /* 0x0000004cff05723e */ /* 0x001fe200048070ff */
[----:B------:R-:W-:Y:S01]  /*5140*/  @!P2 STG.E.U8 desc[UR20][R18.64+0x9], R27 ;  /* 0x0000091b1200a986 */ /* 0x000fe2000c101114 */
[----:B------:R-:W-:Y:S01]  /*5150*/  ISETP.GE.AND P2, PT, R26, 0x19, PT ;  /* 0x000000191a00780c */ /* 0x000fe20003f46270 */
[-C--:B------:R-:W-:Y:S01]  /*5160*/  FMUL R65, R65, R14.reuse ;  /* 0x0000000e41417220 */ /* 0x080fe20000400000 */
[----:B------:R-:W-:Y:S01]  /*5170*/  ISETP.LT.OR P0, PT, R6, 0x9, !P0 ;  /* 0x000000090600780c */ /* 0x000fe20004701670 */
[----:B------:R-:W-:Y:S01]  /*5180*/  FMUL R64, R64, R14 ;  /* 0x0000000e40407220 */ /* 0x000fe20000400000 */
[----:B------:R-:W-:Y:S01]  /*5190*/  ISETP.LT.OR P6, PT, R6, 0x1, !P2 ;  /* 0x000000010600780c */ /* 0x000fe200057c1670 */
[----:B------:R0:W-:Y:S01]  /*51a0*/  @!P5 STG.E.U8 desc[UR20][R16.64+0x11], R5 ;  /* 0x000011051000d986 */ /* 0x0001e2000c101114 */
[----:B-1----:R-:W-:Y:S01]  /*51b0*/  F2FP.SATFINITE.E4M3.F32.PACK_AB_MERGE_C R25, RZ, R74, RZ ;  /* 0x0000004aff19723e */ /* 0x002fe200048070ff */
[-C--:B------:R-:W-:Y:S01]  /*51c0*/  FMUL R62, R62, R14.reuse ;  /* 0x0000000e3e3e7220 */ /* 0x080fe20000400000 */
[----:B------:R-:W-:Y:S01]  /*51d0*/  F2FP.SATFINITE.E4M3.F32.PACK_AB_MERGE_C R73, RZ, R73, RZ ;  /* 0x00000049ff49723e */ /* 0x000fe200048070ff */
[----:B------:R-:W-:Y:S01]  /*51e0*/  @!P1 STG.E.U8 desc[UR20][R16.64+0x10], R77 ;  /* 0x0000104d10009986 */ /* 0x000fe2000c101114 */
[----:B------:R-:W-:Y:S01]  /*51f0*/  ISETP.GE.AND P1, PT, R26, 0x1a, PT ;  /* 0x0000001a1a00780c */ /* 0x000fe20003f26270 */
[-C--:B------:R-:W-:Y:S01]  /*5200*/  FMUL R63, R63, R14.reuse ;  /* 0x0000000e3f3f7220 */ /* 0x080fe20000400000 */
[C---:B------:R-:W-:Y:S01]  /*5210*/  ISETP.LT.OR P2, PT, R6.reuse, 0x9, !P2 ;  /* 0x000000090600780c */ /* 0x040fe20005741670 */
[----:B------:R1:W-:Y:S01]  /*5220*/  @!P3 STG.E.U8 desc[UR20][R18.64+0x11], R25 ;  /* 0x000011191200b986 */ /* 0x0003e2000c101114 */
[C---:B------:R-:W-:Y:S01]  /*5230*/  ISETP.LT.OR P5, PT, R6.reuse, 0x1, !P1 ;  /* 0x000000010600780c */ /* 0x040fe20004fa1670 */
[----:B------:R-:W-:Y:S01]  /*5240*/  FMUL R61, R61, R14 ;  /* 0x0000000e3d3d7220 */ /* 0x000fe20000400000 */
[----:B------:R-:W-:Y:S01]  /*5250*/  ISETP.LT.OR P3, PT, R6, 0x9, !P1 ;  /* 0x000000090600780c */ /* 0x000fe20004f61670 */
[----:B------:R-:W-:Y:S01]  /*5260*/  @!P0 STG.E.U8 desc[UR20][R18.64+0x10], R75 ;  /* 0x0000104b12008986 */ /* 0x000fe2000c101114 */
[----:B0-----:R-:W-:Y:S01]  /*5270*/  F2FP.SATFINITE.E4M3.F32.PACK_AB_MERGE_C R5, RZ, R72, RZ ;  /* 0x00000048ff05723e */ /* 0x001fe200048070ff */
[-C--:B------:R-:W-:Y:S01]  /*5280*/  FMUL R60, R60, R14.reuse ;  /* 0x0000000e3c3c7220 */ /* 0x080fe20000400000 */
[C---:B------:R-:W-:Y:S01]  /*5290*/  ISETP.GE.AND P0, PT, R26.reuse, 0x21, PT ;  /* 0x000000211a00780c */ /* 0x040fe20003f06270 */
[----:B------:R-:W-:Y:S01]  /*52a0*/  @!P6 STG.E.U8 desc[UR20][R16.64+0x18], R73 ;  /* 0x000018491000e986 */ /* 0x000fe2000c101114 */
[----:B------:R-:W-:Y:S01]  /*52b0*/  ISETP.GE.AND P1, PT, R26, 0x22, PT ;  /* 0x000000221a00780c */ /* 0x000fe20003f26270 */
[-C--:B------:R-:W-:Y:S01]  /*52c0*/  FMUL R59, R59, R14.reuse ;  /* 0x0000000e3b3b7220 */ /* 0x080fe20000400000 */
[----:B------:R-:W-:Y:S01]  /*52d0*/  ISETP.LT.OR P6, PT, R6, 0x1, !P0 ;  /* 0x000000010600780c */ /* 0x000fe200047c1670 */
[----:B------:R-:W-:Y:S01]  /*52e0*/  FMUL R58, R58, R14 ;  /* 0x0000000e3a3a7220 */ /* 0x000fe20000400000 */
[----:B-1----:R-:W-:Y:S01]  /*52f0*/  F2FP.SATFINITE.E4M3.F32.PACK_AB_MERGE_C R25, RZ, R70, RZ ;  /* 0x00000046ff19723e */ /* 0x002fe200048070ff */
[----:B------:R0:W-:Y:S01]  /*5300*/  @!P5 STG.E.U8 desc[UR20][R16.64+0x19], R5 ;  /* 0x000019051000d986 */ /* 0x0001e2000c101114 */
[----:B------:R-:W-:Y:S01]  /*5310*/  ISETP.LT.OR P5, PT, R6, 0x1, !P1 ;  /* 0x000000010600780c */ /* 0x000fe20004fa1670 */
[-C--:B------:R-:W-:Y:S01]  /*5320*/  FMUL R57, R57, R14.reuse ;  /* 0x0000000e39397220 */ /* 0x080fe20000400000 */
[----:B------:R-:W-:Y:S01]  /*5330*/  F2FP.SATFINITE.E4M3.F32.PACK_AB_MERGE_C R71, RZ, R71, RZ ;  /* 0x00000047ff47723e */ /* 0x000fe200048070ff */
[----:B------:R1:W-:Y:S01]  /*5340*/  @!P3 STG.E.U8 desc[UR20][R18.64+0x19], R25 ;  /* 0x000019191200b986 */ /* 0x0003e2000c101114 */
[----:B------:R-:W-:Y:S01]  /*5350*/  F2FP.SATFINITE.E4M3.F32.PACK_AB_MERGE_C R69, RZ, R69, RZ ;  /* 0x00000045ff45723e */ /* 0x000fe200048070ff */
[----:B------:R-:W-:Y:S01]  /*5360*/  FMUL R56, R56, R14 ;  /* 0x0000000e38387220 */ /* 0x000fe20000400000 */
[----:B------:R-:W-:Y:S01]  /*5370*/  F2FP.SATFINITE.E4M3.F32.PACK_AB_MERGE_C R27, RZ, R68, RZ ;  /* 0x00000044ff1b723e */ /* 0x000fe200048070ff */
[----:B------:R-:W-:Y:S01]  /*5380*/  @!P2 STG.E.U8 desc[UR20][R18.64+0x18], R71 ;  /* 0x000018471200a986 */ /* 0x000fe2000c101114 */
[----:B------:R-:W-:Y:S01]  /*5390*/  ISETP.LT.OR P3, PT, R6, 0x9, !P1 ;  /* 0x000000090600780c */ /* 0x000fe20004f61670 */
[-C--:B------:R-:W-:Y:S01]  /*53a0*/  FMUL R23, R23, R14.reuse ;  /* 0x0000000e17177220 */ /* 0x080fe20000400000 */
[----:B------:R-:W-:Y:S01]  /*53b0*/  ISETP.GE.AND P2, PT, R26, 0x29, PT ;  /* 0x000000291a00780c */ /* 0x000fe20003f46270 */
[----:B------:R-:W-:Y:S01]  /*53c0*/  @!P6 STG.E.U8 desc[UR20][R16.64+0x20], R69 ;  /* 0x000020451000e986 */ /* 0x000fe2000c101114 */
[----:B------:R-:W-:Y:S01]  /*53d0*/  ISETP.LT.OR P0, PT, R6, 0x9, !P0 ;  /* 0x000000090600780c */ /* 0x000fe20004701670 */
[----:B------:R-:W-:Y:S01]  /*53e0*/  FMUL R22, R22, R14 ;  /* 0x0000000e16167220 */ /* 0x000fe20000400000 */
[----:B------:R-:W-:Y:S01]  /*53f0*/  ISETP.GE.AND P1, PT, R26, 0x2a, PT ;  /* 0x0000002a1a00780c */ /* 0x000fe20003f26270 */
[----:B------:R-:W-:Y:S01]  /*5400*/  @!P5 STG.E.U8 desc[UR20][R16.64+0x21], R27 ;  /* 0x0000211b1000d986 */ /* 0x000fe2000c101114 */
[----:B------:R-:W-:-:S02]  /*5410*/  ISETP.LT.OR P6, PT, R6, 0x1, !P2 ;  /* 0x000000010600780c */ /* 0x000fc400057c1670 */
[C---:B------:R-:W-:Y:S02]  /*5420*/  ISETP.LT.OR P5, PT, R6.reuse, 0x1, !P1 ;  /* 0x000000010600780c */ /* 0x040fe40004fa1670 */
[----:B------:R-:W-:Y:S02]  /*5430*/  F2FP.SATFINITE.E4M3.F32.PACK_AB_MERGE_C R67, RZ, R67, RZ ;  /* 0x00000043ff43723e */ /* 0x000fe400048070ff */
[----:B0-----:R-:W-:Y:S02]  /*5440*/  F2FP.SATFINITE.E4M3.F32.PACK_AB_MERGE_C R5, RZ, R66, RZ ;  /* 0x00000042ff05723e */ /* 0x001fe400048070ff */
[----:B------:R-:W-:Y:S01]  /*5450*/  F2FP.SATFINITE.E4M3.F32.PACK_AB_MERGE_C R65, RZ, R65, RZ ;  /* 0x00000041ff41723e */ /* 0x000fe200048070ff */
[----:B------:R-:W-:Y:S01]  /*5460*/  @!P0 STG.E.U8 desc[UR20][R18.64+0x20], R67 ;  /* 0x0000204312008986 */ /* 0x000fe2000c101114 */
[----:B-1----:R-:W-:Y:S02]  /*5470*/  F2FP.SATFINITE.E4M3.F32.PACK_AB_MERGE_C R25, RZ, R64, RZ ;  /* 0x00000040ff19723e */ /* 0x002fe400048070ff */
[C---:B------:R-:W-:Y:S01]  /*5480*/  ISETP.LT.OR P1, PT, R6.reuse, 0x9, !P1 ;  /* 0x000000090600780c */ /* 0x040fe20004f21670 */
[----:B------:R0:W-:Y:S01]  /*5490*/  @!P3 STG.E.U8 desc[UR20][R18.64+0x21], R5 ;  /* 0x000021051200b986 */ /* 0x0001e2000c101114 */
[----:B------:R-:W-:-:S02]  /*54a0*/  ISETP.LT.OR P2, PT, R6, 0x9, !P2 ;  /* 0x000000090600780c */ /* 0x000fc40005741670 */
[C---:B------:R-:W-:Y:S01]  /*54b0*/  ISETP.GE.AND P3, PT, R26.reuse, 0x31, PT ;  /* 0x000000311a00780c */ /* 0x040fe20003f66270 */
[----:B------:R-:W-:Y:S01]  /*54c0*/  @!P6 STG.E.U8 desc[UR20][R16.64+0x28], R65 ;  /* 0x000028411000e986 */ /* 0x000fe2000c101114 */
[----:B------:R-:W-:Y:S02]  /*54d0*/  ISETP.GE.AND P0, PT, R26, 0x32, PT ;  /* 0x000000321a00780c */ /* 0x000fe40003f06270 */
[----:B------:R-:W-:Y:S01]  /*54e0*/  F2FP.SATFINITE.E4M3.F32.PACK_AB_MERGE_C R63, RZ, R63, RZ ;  /* 0x0000003fff3f723e */ /* 0x000fe200048070ff */
[----:B------:R1:W-:Y:S01]  /*54f0*/  @!P5 STG.E.U8 desc[UR20][R16.64+0x29], R25 ;  /* 0x000029191000d986 */ /* 0x0003e2000c101114 */
[C---:B------:R-:W-:Y:S02]  /*5500*/  ISETP.LT.OR P5, PT, R6.reuse, 0x1, !P3 ;  /* 0x000000010600780c */ /* 0x040fe40005fa1670 */
[----:B------:R-:W-:Y:S02]  /*5510*/  ISETP.LT.OR P6, PT, R6, 0x1, !P0 ;  /* 0x000000010600780c */ /* 0x000fe400047c1670 */
[----:B0-----:R-:W-:Y:S01]  /*5520*/  F2FP.SATFINITE.E4M3.F32.PACK_AB_MERGE_C R5, RZ, R62, RZ ;  /* 0x0000003eff05723e */ /* 0x001fe200048070ff */
[----:B------:R-:W-:Y:S01]  /*5530*/  @!P2 STG.E.U8 desc[UR20][R18.64+0x28], R63 ;  /* 0x0000283f1200a986 */ /* 0x000fe2000c101114 */
[----:B------:R-:W-:-:S02]  /*5540*/  F2FP.SATFINITE.E4M3.F32.PACK_AB_MERGE_C R61, RZ, R61, RZ ;  /* 0x0000003dff3d723e */ /* 0x000fc400048070ff */
[----:B------:R-:W-:Y:S01]  /*5550*/  ISETP.GE.AND P2, PT, R26, 0x3a, PT ;  /* 0x0000003a1a00780c */ /* 0x000fe20003f46270 */
[----:B------:R0:W-:Y:S01]  /*5560*/  @!P1 STG.E.U8 desc[UR20][R18.64+0x29], R5 ;  /* 0x0000290512009986 */ /* 0x0001e2000c101114 */
[----:B------:R-:W-:Y:S02]  /*5570*/  ISETP.LT.OR P1, PT, R6, 0x9, !P3 ;  /* 0x000000090600780c */ /* 0x000fe40005f21670 */
[----:B-1----:R-:W-:Y:S01]  /*5580*/  F2FP.SATFINITE.E4M3.F32.PACK_AB_MERGE_C R25, RZ, R60, RZ ;  /* 0x0000003cff19723e */ /* 0x002fe200048070ff */
[----:B------:R-:W-:Y:S01]  /*5590*/  @!P5 STG.E.U8 desc[UR20][R16.64+0x30], R61 ;  /* 0x0000303d1000d986 */ /* 0x000fe2000c101114 */
[----:B------:R-:W-:Y:S02]  /*55a0*/  ISETP.GE.AND P3, PT, R26, 0x39, PT ;  /* 0x000000391a00780c */ /* 0x000fe40003f66270 */
[C---:B------:R-:W-:Y:S01]  /*55b0*/  ISETP.LT.OR P0, PT, R6.reuse, 0x9, !P0 ;  /* 0x000000090600780c */ /* 0x040fe20004701670 */
[----:B------:R1:W-:Y:S01]  /*55c0*/  @!P6 STG.E.U8 desc[UR20][R16.64+0x31], R25 ;  /* 0x000031191000e986 */ /* 0x0003e2000c101114 */
[----:B------:R-:W-:-:S02]  /*55d0*/  ISETP.LT.OR P5, PT, R6, 0x1, !P3 ;  /* 0x000000010600780c */ /* 0x000fc40005fa1670 */
[C---:B------:R-:W-:Y:S02]  /*55e0*/  ISETP.LT.OR P6, PT, R6.reuse, 0x1, !P2 ;  /* 0x000000010600780c */ /* 0x040fe400057c1670 */
[C---:B------:R-:W-:Y:S02]  /*55f0*/  ISETP.LT.OR P3, PT, R6.reuse, 0x9, !P3 ;  /* 0x000000090600780c */ /* 0x040fe40005f61670 */
[----:B------:R-:W-:Y:S02]  /*5600*/  ISETP.LT.OR P2, PT, R6, 0x9, !P2 ;  /* 0x000000090600780c */ /* 0x000fe40005741670 */
[----:B------:R-:W-:Y:S02]  /*5610*/  F2FP.SATFINITE.E4M3.F32.PACK_AB_MERGE_C R59, RZ, R59, RZ ;  /* 0x0000003bff3b723e */ /* 0x000fe400048070ff */
[----:B0-----:R-:W-:Y:S02]  /*5620*/  F2FP.SATFINITE.E4M3.F32.PACK_AB_MERGE_C R5, RZ, R58, RZ ;  /* 0x0000003aff05723e */ /* 0x001fe400048070ff */
[----:B------:R-:W-:Y:S01]  /*5630*/  F2FP.SATFINITE.E4M3.F32.PACK_AB_MERGE_C R57, RZ, R57, RZ ;  /* 0x00000039ff39723e */ /* 0x000fe200048070ff */
[----:B------:R0:W-:Y:S01]  /*5640*/  @!P1 STG.E.U8 desc[UR20][R18.64+0x30], R59 ;  /* 0x0000303b12009986 */ /* 0x0001e2000c101114 */
[----:B-1----:R-:W-:-:S02]  /*5650*/  F2FP.SATFINITE.E4M3.F32.PACK_AB_MERGE_C R25, RZ, R56, RZ ;  /* 0x00000038ff19723e */ /* 0x002fc400048070ff */
[----:B------:R-:W-:Y:S01]  /*5660*/  F2FP.SATFINITE.E4M3.F32.PACK_AB_MERGE_C R23, RZ, R23, RZ ;  /* 0x00000017ff17723e */ /* 0x000fe200048070ff */
[----:B------:R0:W-:Y:S01]  /*5670*/  @!P0 STG.E.U8 desc[UR20][R18.64+0x31], R5 ;  /* 0x0000310512008986 */ /* 0x0001e2000c101114 */
[----:B------:R-:W-:-:S03]  /*5680*/  F2FP.SATFINITE.E4M3.F32.PACK_AB_MERGE_C R27, RZ, R22, RZ ;  /* 0x00000016ff1b723e */ /* 0x000fc600048070ff */
[----:B------:R0:W-:Y:S04]  /*5690*/  @!P5 STG.E.U8 desc[UR20][R16.64+0x38], R57 ;  /* 0x000038391000d986 */ /* 0x0001e8000c101114 */
[----:B------:R0:W-:Y:S04]  /*56a0*/  @!P6 STG.E.U8 desc[UR20][R16.64+0x39], R25 ;  /* 0x000039191000e986 */ /* 0x0001e8000c101114 */
[----:B------:R0:W-:Y:S04]  /*56b0*/  @!P3 STG.E.U8 desc[UR20][R18.64+0x38], R23 ;  /* 0x000038171200b986 */ /* 0x0001e8000c101114 */
[----:B------:R0:W-:Y:S02]  /*56c0*/  @!P2 STG.E.U8 desc[UR20][R18.64+0x39], R27 ;  /* 0x0000391b1200a986 */ /* 0x0001e4000c101114 */
.L_x_106:
[----:B------:R-:W-:Y:S05]  /*56d0*/  BSYNC B0 ;  /* 0x0000000000007941 */ /* 0x000fea0003800000 */
.L_x_40:
[C---:B------:R-:W-:Y:S01]  /*56e0*/  LEA R2, P0, R8.reuse, R2, 0x1 ;  /* 0x0000000208027211 */ /* 0x040fe200078008ff */
[----:B------:R-:W-:Y:S01]  /*56f0*/  ULDC.64 UR6, c[0x0][0x650] ;  /* 0x0001940000067ab9 */ /* 0x000fe20000000a00 */
[----:B-----5:R-:W-:Y:S01]  /*5700*/  IMAD.U32 R4, RZ, RZ, UR16 ;  /* 0x00000010ff047e24 */ /* 0x020fe2000f8e00ff */
[----:B0-----:R-:W-:Y:S01]  /*5710*/  PRMT R16, RZ, 0x7610, R16 ;  /* 0x00007610ff107816 */ /* 0x001fe20000000010 */
[----:B------:R-:W-:Y:S01]  /*5720*/  IMAD.MOV.U32 R6, RZ, RZ, -0x1 ;  /* 0xffffffffff067424 */ /* 0x000fe200078e00ff */
[----:B------:R-:W-:Y:S01]  /*5730*/  LEA.HI.X R3, R8, R3, R0, 0x1, P0 ;  /* 0x0000000308037211 */ /* 0x000fe200000f0c00 */
[----:B------:R0:W-:Y:S01]  /*5740*/  SYNCS.ARRIVE.TRANS64.A1T0 RZ, [R4+UR23], RZ ;  /* 0x000000ff04ff79a7 */ /* 0x0001e20008100017 */
[----:B------:R-:W-:Y:S01]  /*5750*/  ISETP.GE.U32.AND P0, PT, R2, UR6, PT ;  /* 0x0000000602007c0c */ /* 0x000fe2000bf06070 */
[----:B------:R-:W-:-:S03]  /*5760*/  IMAD.MOV.U32 R5, RZ, RZ, -0x1 ;  /* 0xffffffffff057424 */ /* 0x000fc600078e00ff */
[----:B------:R-:W-:Y:S01]  /*5770*/  ISETP.GE.U32.AND.EX P0, PT, R3, UR7, PT, P0 ;  /* 0x0000000703007c0c */ /* 0x000fe2000bf06100 */
[----:B0-----:R-:W-:-:S12]  /*5780*/  IMAD.MOV.U32 R4, RZ, RZ, -0x1 ;  /* 0xffffffffff047424 */ /* 0x001fd800078e00ff */
[----:B------:R-:W-:Y:S05]  /*5790*/  @P0 BRA `(.L_x_107) ;  /* 0x0000000400600947 */ /* 0x000fea0003800000 */
[----:B------:R-:W0:Y:S01]  /*57a0*/  S2R R28, SR_CTAID.X ;  /* 0x00000000001c7919 */ /* 0x000e220000002500 */
[----:B------:R-:W5:Y:S01]  /*57b0*/  LDC.64 R22, c[0x0][0x628] ;  /* 0x00018a00ff167b82 */ /* 0x000f620000000a00 */
[----:B------:R-:W-:Y:S01]  /*57c0*/  ULDC UR6, c[0x0][0x150] ;  /* 0x0000540000067ab9 */ /* 0x000fe20000000800 */
[----:B-1----:R-:W-:Y:S01]  /*57d0*/  IMAD.MOV.U32 R18, RZ, RZ, R2 ;  /* 0x000000ffff127224 */ /* 0x002fe200078e0002 */
[----:B------:R-:W1:Y:S01]  /*57e0*/  S2R R30, SR_CTAID.Y ;  /* 0x00000000001e7919 */ /* 0x000e620000002600 */
[----:B------:R-:W-:-:S04]  /*57f0*/  IMAD.MOV.U32 R19, RZ, RZ, R3 ;  /* 0x000000ffff137224 */ /* 0x000fc800078e0003 */
[----:B------:R-:W1:Y:S08]  /*5800*/  LDC R31, c[0x0][0x144] ;  /* 0x00005100ff1f7b82 */ /* 0x000e700000000800 */
[----:B------:R-:W1:Y:S08]  /*5810*/  LDC R6, c[0x0][0x630] ;  /* 0x00018c00ff067b82 */ /* 0x000e700000000800 */
[----:B------:R-:W1:Y:S01]  /*5820*/  LDC.64 R26, c[0x0][0x620] ;  /* 0x00018800ff1a7b82 */ /* 0x000e620000000a00 */
[----:B-----5:R-:W-:-:S04]  /*5830*/  ISETP.NE.U32.AND P0, PT, R22, RZ, PT ;  /* 0x000000ff1600720c */ /* 0x020fc80003f05070 */
[----:B------:R-:W-:Y:S02]  /*5840*/  ISETP.NE.AND.EX P0, PT, R23, RZ, PT, P0 ;  /* 0x000000ff1700720c */ /* 0x000fe40003f05300 */
[----:B0-----:R-:W-:-:S05]  /*5850*/  I2FP.F32.U32 R4, R28 ;  /* 0x0000001c00047245 */ /* 0x001fca0000201000 */
[----:B------:R-:W-:-:S04]  /*5860*/  FMUL R4, R4, UR6 ;  /* 0x0000000604047c20 */ /* 0x000fc80008400000 */
[----:B------:R0:W0:Y:S02]  /*5870*/  F2I.U32.TRUNC.NTZ R29, R4 ;  /* 0x00000004001d7305 */ /* 0x000024000020f000 */
[----:B------:R-:W-:Y:S05]  /*5880*/  @!P0 BRA `(.L_x_108) ;  /* 0x0000000000288947 */ /* 0x000fea0003800000 */
[----:B------:R-:W5:Y:S02]  /*5890*/  LDC R5, c[0x0][0x634] ;  /* 0x00018d00ff057b82 */ /* 0x000f640000000800 */
[----:B-----5:R-:W-:-:S05]  /*58a0*/  IADD3 R19, P0, R2, R5, RZ ;  /* 0x0000000502137210 */ /* 0x020fca0007f1e0ff */
[----:B--234-:R-:W-:-:S04]  /*58b0*/  IMAD.X R25, RZ, RZ, R3, P0 ;  /* 0x000000ffff197224 */ /* 0x01cfc800000e0603 */
[----:B0-----:R-:W-:-:S04]  /*58c0*/  IMAD.WIDE.U32 R4, R25, R22, RZ ;  /* 0x0000001619047225 */ /* 0x001fc800078e00ff */
[----:B------:R-:W-:-:S04]  /*58d0*/  IMAD.WIDE.U32 R16, P0, R19, R23, R4 ;  /* 0x0000001713107225 */ /* 0x000fc80007800004 */
[----:B------:R-:W-:-:S04]  /*58e0*/  IMAD.WIDE.U32 R4, R19, R22, RZ ;  /* 0x0000001613047225 */ /* 0x000fc800078e00ff */
[----:B------:R-:W-:Y:S01]  /*58f0*/  IMAD.X R19, RZ, RZ, RZ, P0 ;  /* 0x000000ffff137224 */ /* 0x000fe200000e06ff */
[----:B------:R-:W-:Y:S01]  /*5900*/  IADD3 RZ, P0, R5, R16, RZ ;  /* 0x0000001005ff7210 */ /* 0x000fe20007f1e0ff */
[----:B------:R-:W-:-:S04]  /*5910*/  IMAD.MOV.U32 R18, RZ, RZ, R17 ;  /* 0x000000ffff127224 */ /* 0x000fc800078e0011 */
[----:B------:R-:W-:-:S08]  /*5920*/  IMAD.WIDE.U32.X R18, R25, R23, R18, P0 ;  /* 0x0000001719127225 */ /* 0x000fd000000e0412 */
.L_x_108:
[-CC-:B-1234-:R-:W-:Y:S01]  /*5930*/  SHF.R.U64 R24, R18, R6.reuse, R19.reuse ;  /* 0x0000000612187219 */ /* 0x19efe20000001213 */
[----:B------:R-:W1:Y:S01]  /*5940*/  LDC.64 R34, c[0x0][0x640] ;  /* 0x00019000ff227b82 */ /* 0x000e620000000a00 */
[----:B0-----:R-:W-:Y:S01]  /*5950*/  SHF.R.U32.HI R4, RZ, R6, R19 ;  /* 0x00000006ff047219 */ /* 0x001fe20000011613 */
[----:B------:R-:W-:Y:S01]  /*5960*/  IMAD.MOV R29, RZ, RZ, -R29 ;  /* 0x000000ffff1d7224 */ /* 0x000fe200078e0a1d */
[----:B------:R-:W-:Y:S01]  /*5970*/  IADD3 R17, P0, RZ, -R24, RZ ;  /* 0x80000018ff117210 */ /* 0x000fe20007f1e0ff */
[----:B------:R-:W-:Y:S01]  /*5980*/  ULDC UR6, c[0x0][0x154] ;  /* 0x0000550000067ab9 */ /* 0x000fe20000000800 */
[----:B------:R-:W-:Y:S02]  /*5990*/  IMAD.MOV.U32 R19, RZ, RZ, 0x1 ;  /* 0x00000001ff137424 */ /* 0x000fe400078e00ff */
[----:B------:R-:W-:Y:S01]  /*59a0*/  IMAD R29, R31, R29, R28 ;  /* 0x0000001d1f1d7224 */ /* 0x000fe200078e021c */
[----:B------:R-:W0:Y:S01]  /*59b0*/  LDC R16, c[0x0][0x618] ;  /* 0x00018600ff107b82 */ /* 0x000e220000000800 */
[----:B------:R-:W-:-:S04]  /*59c0*/  IMAD.X R5, RZ, RZ, ~R4, P0 ;  /* 0x000000ffff057224 */ /* 0x000fc800000e0e04 */
[-C--:B------:R-:W-:Y:S02]  /*59d0*/  IMAD R6, R5, R26.reuse, RZ ;  /* 0x0000001a05067224 */ /* 0x080fe400078e02ff */
[C---:B------:R-:W-:Y:S01]  /*59e0*/  IMAD.WIDE.U32 R4, R17.reuse, R26, R2 ;  /* 0x0000001a11047225 */ /* 0x040fe200078e0002 */
[----:B------:R-:W2:Y:S03]  /*59f0*/  LDC R18, c[0x0][0x608] ;  /* 0x00018200ff127b82 */ /* 0x000ea60000000800 */
[----:B------:R-:W-:Y:S01]  /*5a00*/  IMAD R17, R17, R27, R6 ;  /* 0x0000001b11117224 */ /* 0x000fe200078e0206 */
[----:B------:R-:W-:-:S03]  /*5a10*/  I2FP.F32.U32 R6, R30 ;  /* 0x0000001e00067245 */ /* 0x000fc60000201000 */
[----:B------:R-:W-:Y:S01]  /*5a20*/  IMAD.IADD R5, R5, 0x1, R17 ;  /* 0x0000000105057824 */ /* 0x000fe200078e0211 */
[----:B------:R-:W3:Y:S01]  /*5a30*/  LDC R32, c[0x0][0x658] ;  /* 0x00019600ff207b82 */ /* 0x000ee20000000800 */
[----:B-1----:R-:W-:Y:S01]  /*5a40*/  ISETP.NE.U32.AND P0, PT, R34, RZ, PT ;  /* 0x000000ff2200720c */ /* 0x002fe20003f05070 */
[----:B------:R-:W-:-:S03]  /*5a50*/  IMAD.MOV.U32 R17, RZ, RZ, -0x1 ;  /* 0xffffffffff117424 */ /* 0x000fc600078e00ff */
[----:B------:R-:W-:-:S03]  /*5a60*/  ISETP.NE.AND.EX P0, PT, R35, RZ, PT, P0 ;  /* 0x000000ff2300720c */ /* 0x000fc60003f05300 */
[----:B------:R-:W1:Y:S01]  /*5a70*/  LDC R27, c[0x0][0x148] ;  /* 0x00005200ff1b7b82 */ /* 0x000e620000000800 */
[-CC-:B0-----:R-:W-:Y:S02]  /*5a80*/  SHF.R.U64 R22, R4, R16.reuse, R5.reuse ;  /* 0x0000001004167219 */ /* 0x181fe40000001205 */
[----:B------:R-:W-:Y:S01]  /*5a90*/  SHF.R.U32.HI R5, RZ, R16, R5 ;  /* 0x00000010ff057219 */ /* 0x000fe20000011605 */
[----:B------:R-:W-:-:S04]  /*5aa0*/  FMUL R16, R6, UR6 ;  /* 0x0000000606107c20 */ /* 0x000fc80008400000 */
[----:B------:R-:W0:Y:S01]  /*5ab0*/  LDC R28, c[0x0][0x600] ;  /* 0x00018000ff1c7b82 */ /* 0x000e220000000800 */
[----:B------:R4:W0:Y:S01]  /*5ac0*/  F2I.U32.TRUNC.NTZ R25, R16 ;  /* 0x0000001000197305 */ /* 0x000822000020f000 */
[-CC-:B--2---:R-:W-:Y:S02]  /*5ad0*/  SHF.R.U64 R6, R22, R18.reuse, R5.reuse ;  /* 0x0000001216067219 */ /* 0x184fe40000001205 */
[----:B------:R-:W-:-:S04]  /*5ae0*/  SHF.R.U32.HI R5, RZ, R18, R5 ;  /* 0x00000012ff057219 */ /* 0x000fc80000011605 */
[----:B------:R-:W2:Y:S01]  /*5af0*/  LDC R33, c[0x0][0x648] ;  /* 0x00019200ff217b82 */ /* 0x000ea20000000800 */
[-CC-:B---3--:R-:W-:Y:S02]  /*5b00*/  SHF.R.U64 R26, R6, R32.reuse, R5.reuse ;  /* 0x00000020061a7219 */ /* 0x188fe40000001205 */
[-C--:B------:R-:W-:Y:S02]  /*5b10*/  SHF.L.U32 R17, R17, R32.reuse, RZ ;  /* 0x0000002011117219 */ /* 0x080fe400000006ff */
[-C--:B------:R-:W-:Y:S01]  /*5b20*/  SHF.R.U32.HI R5, RZ, R32.reuse, R5 ;  /* 0x00000020ff057219 */ /* 0x080fe20000011605 */
[----:B------:R-:W-:Y:S01]  /*5b30*/  IMAD.MOV.U32 R4, RZ, RZ, R26 ;  /* 0x000000ffff047224 */ /* 0x000fe200078e001a */
[----:B------:R-:W-:Y:S01]  /*5b40*/  SHF.L.U32 R32, R19, R32, RZ ;  /* 0x0000002013207219 */ /* 0x000fe200000006ff */
[----:B------:R-:W3:Y:S01]  /*5b50*/  LDC R36, c[0x0][0x638] ;  /* 0x00018e00ff247b82 */ /* 0x000ee20000000800 */
[----:B------:R-:W-:-:S07]  /*5b60*/  LOP3.LUT R31, RZ, R17, RZ, 0x33, !PT ;  /* 0x00000011ff1f7212 */ /* 0x000fce00078e33ff */
[----:B------:R-:W0:Y:S01]  /*5b70*/  LDC R37, c[0x0][0x610] ;  /* 0x00018400ff257b82 */ /* 0x000e220000000800 */
[----:B----4-:R-:W-:Y:S05]  /*5b80*/  @!P0 BRA `(.L_x_109) ;  /* 0x0000000000288947 */ /* 0x010fea0003800000 */
[----:B------:R-:W4:Y:S02]  /*5b90*/  LDC R19, c[0x0][0x64c] ;  /* 0x00019300ff137b82 */ /* 0x000f240000000800 */
[----:B----4-:R-:W-:-:S05]  /*5ba0*/  IADD3 R19, P0, R26, R19, RZ ;  /* 0x000000131a137210 */ /* 0x010fca0007f1e0ff */
        /* <DEDUP_REMOVED lines=8> */
.L_x_109:
[----:B--2---:R-:W-:Y:S01]  /*5c30*/  SHF.R.U64 R4, R4, R33, R5 ;  /* 0x0000002104047219 */ /* 0x004fe20000001205 */
[----:B0-----:R-:W-:Y:S01]  /*5c40*/  VIADD R19, R28, 0xffffffff ;  /* 0xffffffff1c137836 */ /* 0x001fe20000000000 */
[----:B------:R-:W-:Y:S01]  /*5c50*/  LOP3.LUT R17, R6, R31, RZ, 0xc0, !PT ;  /* 0x0000001f06117212 */ /* 0x000fe200078ec0ff */
[----:B------:R-:W-:Y:S02]  /*5c60*/  IMAD.MOV R25, RZ, RZ, -R25 ;  /* 0x000000ffff197224 */ /* 0x000fe400078e0a19 */
[----:B------:R-:W-:Y:S02]  /*5c70*/  IMAD.MOV R5, RZ, RZ, -R4 ;  /* 0x000000ffff057224 */ /* 0x000fe400078e0a04 */
[----:B------:R-:W-:Y:S01]  /*5c80*/  IMAD R6, R32, R4, R17 ;  /* 0x0000000420067224 */ /* 0x000fe200078e0211 */
[----:B------:R-:W-:Y:S01]  /*5c90*/  LOP3.LUT R17, R22, R19, RZ, 0xc0, !PT ;  /* 0x0000001316117212 */ /* 0x000fe200078ec0ff */
[----:B-1----:R-:W-:Y:S02]  /*5ca0*/  @P4 IMAD R29, R27, R25, R30 ;  /* 0x000000191b1d4224 */ /* 0x002fe400078e021e */
[----:B---3--:R-:W-:-:S02]  /*5cb0*/  IMAD R4, R5, R36, R26 ;  /* 0x0000002405047224 */ /* 0x008fc400078e021a */
[----:B------:R-:W-:Y:S02]  /*5cc0*/  IMAD R6, R6, R37, R29 ;  /* 0x0000002506067224 */ /* 0x000fe400078e021d */
[----:B------:R-:W-:Y:S02]  /*5cd0*/  IMAD R5, R4, R28, R17 ;  /* 0x0000001c04057224 */ /* 0x000fe400078e0211 */
[----:B------:R-:W-:-:S03]  /*5ce0*/  IMAD.MOV.U32 R16, RZ, RZ, 0x1 ;  /* 0x00000001ff107424 */ /* 0x000fc600078e00ff */
[----:B------:R-:W-:Y:S02]  /*5cf0*/  SEL R4, R5, R6, !P4 ;  /* 0x0000000605047207 */ /* 0x000fe40006000000 */
[----:B------:R-:W-:Y:S01]  /*5d00*/  SEL R6, R6, R5, !P4 ;  /* 0x0000000506067207 */ /* 0x000fe20006000000 */
[----:B------:R-:W-:-:S07]  /*5d10*/  IMAD.MOV.U32 R5, RZ, RZ, R24 ;  /* 0x000000ffff057224 */ /* 0x000fce00078e0018 */
.L_x_107:
[----:B------:R-:W-:Y:S02]  /*5d20*/  LOP3.LUT P0, RZ, R16, 0xff, RZ, 0xc0, !PT ;  /* 0x000000ff10ff7812 */ /* 0x000fe4000780c0ff */
[----:B------:R-:W-:-:S11]  /*5d30*/  LOP3.LUT R87, R87, 0x1, RZ, 0x3c, !PT ;  /* 0x0000000157577812 */ /* 0x000fd600078e3cff */
[----:B------:R-:W-:Y:S05]  /*5d40*/  @P0 BRA `(.L_x_110) ;  /* 0xffffffc000000947 */ /* 0x000fea000383ffff */
[----:B------:R-:W-:Y:S05]  /*5d50*/  EXIT ;  /* 0x000000000000794d */ /* 0x000fea0003800000 */
.L_x_18:
[----:B------:R-:W-:-:S08]  /*5d60*/  ISETP.NE.AND P0, PT, R18, RZ, PT ;  /* 0x000000ff1200720c */ /* 0x000fd00003f05270 */
[----:B--23-5:R-:W0:-:S00]  /*5d70*/  USETMAXREG.DEALLOC.CTAPOOL 0x28 ;  /* 0x00000028000079c8 */ /* 0x02ce0000080e0500 */
[----:B------:R-:W-:Y:S05]  /*5d80*/  @P0 EXIT ;  /* 0x000000000000094d */ /* 0x000fea0003800000 */
[----:B0-----:R-:W-:Y:S01]  /*5d90*/  LOP3.LUT P0, RZ, R20, 0xff, RZ, 0xc0, !PT ;  /* 0x000000ff14ff7812 */ /* 0x001fe2000780c0ff */
[----:B------:R-:W-:Y:S02]  /*5da0*/  IMAD.MOV.U32 R13, RZ, RZ, 0x1 ;  /* 0x00000001ff0d7424 */ /* 0x000fe400078e00ff */
[----:B------:R-:W-:-:S10]  /*5db0*/  IMAD.MOV.U32 R12, RZ, RZ, RZ ;  /* 0x000000ffff0c7224 */ /* 0x000fd400078e00ff */
[----:B------:R-:W-:Y:S05]  /*5dc0*/  @!P0 BRA `(.L_x_111) ;  /* 0x0000000c001c8947 */ /* 0x000fea0003800000 */
[----:B------:R-:W0:Y:S01]  /*5dd0*/  S2UR UR15, SR_CgaCtaId ;  /* 0x00000000000f79c3 */ /* 0x000e220000008800 */
[----:B------:R-:W-:Y:S01]  /*5de0*/  LOP3.LUT P0, RZ, R11, 0x1f, RZ, 0xc0, !PT ;  /* 0x0000001f0bff7812 */ /* 0x000fe2000780c0ff */
[----:B------:R-:W-:Y:S01]  /*5df0*/  ULDC UR6, c[0x0][0x658] ;  /* 0x0001960000067ab9 */ /* 0x000fe20000000800 */
[----:B------:R-:W-:Y:S01]  /*5e00*/  UMOV UR7, 0xffffffff ;  /* 0xffffffff00077882 */ /* 0x000fe20000000000 */
[----:B------:R-:W-:Y:S01]  /*5e10*/  BSSY B0, `(.L_x_111) ;  /* 0x00000c2000007945 */ /* 0x000fe20003800000 */
[----:B------:R-:W-:Y:S01]  /*5e20*/  USHF.L.U32 UR7, UR7, UR6, URZ ;  /* 0x0000000607077299 */ /* 0x000fe2000800063f */
[C---:B------:R-:W-:Y:S01]  /*5e30*/  ISETP.NE.AND P2, PT, R10.reuse, RZ, PT ;  /* 0x000000ff0a00720c */ /* 0x040fe20003f45270 */
[----:B------:R-:W-:Y:S01]  /*5e40*/  IMAD.MOV.U32 R15, RZ, RZ, 0x1 ;  /* 0x00000001ff0f7424 */ /* 0x000fe200078e00ff */
[----:B------:R-:W-:Y:S01]  /*5e50*/  ISETP.NE.OR P0, PT, R10, RZ, !P0 ;  /* 0x000000ff0a00720c */ /* 0x000fe20004705670 */
[----:B------:R-:W-:Y:S01]  /*5e60*/  IMAD.MOV.U32 R13, RZ, RZ, 0x1 ;  /* 0x00000001ff0d7424 */ /* 0x000fe200078e00ff */
[----:B------:R-:W-:Y:S01]  /*5e70*/  LOP3.LUT R14, R7, 0x2, RZ, 0xfc, !PT ;  /* 0x00000002070e7812 */ /* 0x000fe200078efcff */
[----:B------:R-:W-:Y:S01]  /*5e80*/  IMAD.MOV.U32 R12, RZ, RZ, RZ ;  /* 0x000000ffff0c7224 */ /* 0x000fe200078e00ff */
[----:B------:R-:W-:Y:S01]  /*5e90*/  ULDC UR5, c[0x0][0x600] ;  /* 0x0001800000057ab9 */ /* 0x000fe20000000800 */
[----:B------:R-:W-:Y:S01]  /*5ea0*/  UMOV UR8, 0x1 ;  /* 0x0000000100087882 */ /* 0x000fe20000000000 */
[----:B------:R-:W-:-:S02]  /*5eb0*/  UIADD3 UR24, UR13, 0x1, URZ ;  /* 0x000000010d187890 */ /* 0x000fc4000fffe03f */
[----:B------:R-:W-:Y:S02]  /*5ec0*/  UIADD3 UR18, UR5, -0x1, URZ ;  /* 0xffffffff05127890 */ /* 0x000fe4000fffe03f */
[----:B------:R-:W-:Y:S02]  /*5ed0*/  USHF.L.U32 UR20, UR8, UR6, URZ ;  /* 0x0000000608147299 */ /* 0x000fe4000800063f */
[----:B------:R-:W-:Y:S01]  /*5ee0*/  ULOP3.LUT UR19, URZ, UR7, URZ, 0x33, !UPT ;  /* 0x000000073f137292 */ /* 0x000fe2000f8e333f */
[----:B------:R-:W-:Y:S01]  /*5ef0*/  ULDC.64 UR22, c[0x0][0x198] ;  /* 0x0000660000167ab9 */ /* 0x000fe20000000a00 */
[----:B0-----:R-:W-:Y:S02]  /*5f00*/  USHF.L.U32 UR4, UR15, 0x5, URZ ;  /* 0x000000050f047899 */ /* 0x001fe4000800063f */
[----:B------:R-:W-:Y:S02]  /*5f10*/  USHF.L.U32 UR15, UR15, 0xa, URZ ;  /* 0x0000000a0f0f7899 */ /* 0x000fe4000800063f */
[----:B------:R-:W-:-:S12]  /*5f20*/  ULOP3.LUT UR14, UR4, 0x20, URZ, 0xc0, !UPT ;  /* 0x00000020040e7892 */ /* 0x000fd8000f8ec03f */
.L_x_123:
[----:B------:R-:W-:-:S03]  /*5f30*/  UMOV UR4, 0xffffffff ;  /* 0xffffffff00047882 */ /* 0x000fc60000000000 */
[----:B------:R-:W-:Y:S05]  /*5f40*/  BRA.DIV UR4, `(.L_x_112) ;  /* 0x0000002e042c7947 */ /* 0x000fea000b800000 */
[----:B------:R-:W-:-:S13]  /*5f50*/  ELECT P1, URZ, PT ;  /* 0x00000000003f782f */ /* 0x000fda0003820000 */
.L_x_188:
[----:B------:R-:W0:Y:S01]  /*5f60*/  LDC R10, c[0x0][0x28c] ;  /* 0x0000a300ff0a7b82 */ /* 0x000e220000000800 */
[----:B------:R-:W-:Y:S01]  /*5f70*/  BSSY B1, `(.L_x_113) ;  /* 0x0000038000017945 */ /* 0x000fe20003800000 */
[----:B0-----:R-:W-:-:S13]  /*5f80*/  ISETP.LT.OR P1, PT, R10, 0x1, !P1 ;  /* 0x000000010a00780c */ /* 0x001fda0004f21670 */
[----:B------:R-:W-:Y:S05]  /*5f90*/  @P1 BRA `(.L_x_114) ;  /* 0x0000000000d41947 */ /* 0x000fea0003800000 */
[----:B------:R-:W-:Y:S01]  /*5fa0*/  LEA R16, R4, UR14, 0x6 ;  /* 0x0000000e04107c11 */ /* 0x000fe2000f8e30ff */
[----:B------:R-:W-:Y:S02]  /*5fb0*/  IMAD.SHL.U32 R17, R6, 0x40, RZ ;  /* 0x0000004006117824 */ /* 0x000fe400078e00ff */
[----:B------:R-:W-:Y:S02]  /*5fc0*/  IMAD.MOV.U32 R18, RZ, RZ, RZ ;  /* 0x000000ffff127224 */ /* 0x000fe400078e00ff */
[----:B------:R-:W-:Y:S02]  /*5fd0*/  IMAD.U32 R20, RZ, RZ, UR24 ;  /* 0x00000018ff147e24 */ /* 0x000fe4000f8e00ff */
[----:B------:R-:W-:Y:S02]  /*5fe0*/  IMAD.MOV.U32 R4, RZ, RZ, R13 ;  /* 0x000000ffff047224 */ /* 0x000fe400078e000d */
[----:B------:R-:W-:-:S07]  /*5ff0*/  IMAD.MOV.U32 R6, RZ, RZ, R12 ;  /* 0x000000ffff067224 */ /* 0x000fce00078e000c */
.L_x_118:
[----:B------:R-:W0:Y:S01]  /*6000*/  S2R R11, SR_CgaCtaId ;  /* 0x00000000000b7919 */ /* 0x000e220000008800 */
[----:B------:R-:W-:-:S04]  /*6010*/  MOV R10, 0x400 ;  /* 0x00000400000a7802 */ /* 0x000fc80000000f00 */
[----:B0-----:R-:W-:Y:S02]  /*6020*/  LEA R21, R11, R10, 0x18 ;  /* 0x0000000a0b157211 */ /* 0x001fe400078ec0ff */
[----:B------:R-:W-:Y:S01]  /*6030*/  SHF.L.U32 R10, R4, 0x1f, RZ ;  /* 0x0000001f040a7819 */ /* 0x000fe200000006ff */
[----:B------:R-:W0:Y:S02]  /*6040*/  @!P2 LDC R11, c[0x0][0x500] ;  /* 0x00014000ff0bab82 */ /* 0x000e240000000800 */
[----:B------:R-:W-:-:S04]  /*6050*/  IMAD R19, R6, 0x8, R21 ;  /* 0x0000000806137824 */ /* 0x000fc800078e0215 */
[----:B------:R-:W1:Y:S02]  /*6060*/  SYNCS.PHASECHK.TRANS64.TRYWAIT P1, [R19+URZ+0x1c0], R10 ;  /* 0x0001c00a130075a7 */ /* 0x000e64000802017f */
[----:B-1----:R-:W-:Y:S05]  /*6070*/  @!P1 BRA `(.L_x_115) ;  /* 0x0000002c00009947 */ /* 0x002fea0003800000 */
.L_x_189:
[----:B-1----:R-:W-:Y:S01]  /*6080*/  PRMT R10, R14, 0x9910, RZ ;  /* 0x000099100e0a7816 */ /* 0x002fe200000000ff */
[----:B0-----:R0:W-:Y:S03]  /*6090*/  @!P2 SYNCS.ARRIVE.TRANS64 RZ, [R19+URZ], R11 ;  /* 0x0000000b13ffa9a7 */ /* 0x0011e6000800003f */
[----:B------:R-:W-:-:S13]  /*60a0*/  ISETP.NE.AND P1, PT, R10, 0x2, PT ;  /* 0x000000020a00780c */ /* 0x000fda0003f25270 */
[----:B0-----:R-:W-:Y:S05]  /*60b0*/  @P1 BRA `(.L_x_116) ;  /* 0x0000000000041947 */ /* 0x001fea0003800000 */
[----:B------:R-:W-:Y:S01]  /*60c0*/  BPT.TRAP 0x1 ;  /* 0x000000040000795c */ /* 0x000fe20000300000 */
.L_x_116:
[----:B------:R-:W-:Y:S05]  /*60d0*/  @P0 BRA `(.L_x_117) ;  /* 0x0000000000040947 */ /* 0x000fea0003800000 */
[----:B------:R-:W-:Y:S01]  /*60e0*/  BPT.TRAP 0x1 ;  /* 0x000000040000795c */ /* 0x000fe20000300000 */
.L_x_117:
[----:B------:R-:W-:Y:S01]  /*60f0*/  R2UR UR5, R6 ;  /* 0x00000000060572ca */ /* 0x000fe200000e0000 */
[----:B------:R-:W-:Y:S01]  /*6100*/  VIADD R20, R20, 0xffffffff ;  /* 0xffffffff14147836 */ /* 0x000fe20000000000 */
[----:B------:R-:W-:Y:S01]  /*6110*/  R2UR UR17, R21 ;  /* 0x00000000151172ca */ /* 0x000fe200000e0000 */
[----:B------:R-:W-:Y:S01]  /*6120*/  UIADD3 UR4, UP0, UR22, 0xf0, URZ ;  /* 0x000000f016047890 */ /* 0x000fe2000ff1e03f */
[----:B------:R-:W-:Y:S01]  /*6130*/  R2UR UR9, R19 ;  /* 0x00000000130972ca */ /* 0x000fe200000e0000 */
[----:B------:R-:W-:Y:S01]  /*6140*/  UIADD3 UR26, UP1, UR22, 0x1f0, URZ ;  /* 0x000001f0161a7890 */ /* 0x000fe2000ff3e03f */
[----:B------:R-:W-:Y:S01]  /*6150*/  R2UR UR11, R17 ;  /* 0x00000000110b72ca */ /* 0x000fe200000e0000 */
[----:B------:R-:W-:Y:S01]  /*6160*/  VIADD R6, R6, 0x1 ;  /* 0x0000000106067836 */ /* 0x000fe20000000000 */
[----:B------:R-:W-:Y:S01]  /*6170*/  R2UR UR10, R18 ;  /* 0x00000000120a72ca */ /* 0x000fe200000e0000 */
[----:B------:R-:W-:Y:S01]  /*6180*/  UIADD3.X UR27, URZ, UR23, URZ, UP1, !UPT ;  /* 0x000000173f1b7290 */ /* 0x000fe20008ffe43f */
[----:B------:R-:W-:Y:S01]  /*6190*/  R2UR UR12, R5 ;  /* 0x00000000050c72ca */ /* 0x000fe200000e0000 */
[----:B------:R-:W-:Y:S01]  /*61a0*/  UMOV UR6, 0x0 ;  /* 0x0000000000067882 */ /* 0x000fe20000000000 */
[----:B------:R-:W-:Y:S01]  /*61b0*/  R2UR UR21, R16 ;  /* 0x00000000101572ca */ /* 0x000fe200000e0000 */
[----:B------:R-:W-:Y:S01]  /*61c0*/  USHF.L.U32 UR5, UR5, 0xb, URZ ;  /* 0x0000000b05057899 */ /* 0x000fe2000800063f */
[----:B------:R-:W-:Y:S01]  /*61d0*/  ISETP.GT.AND P3, PT, R20, 0x1, PT ;  /* 0x000000011400780c */ /* 0x000fe20003f64270 */
[----:B------:R-:W-:Y:S01]  /*61e0*/  UMOV UR7, 0x10000000 ;  /* 0x1000000000077882 */ /* 0x000fe20000000000 */
[----:B------:R-:W-:Y:S01]  /*61f0*/  ISETP.NE.AND P1, PT, R6, 0x38, PT ;  /* 0x000000380600780c */ /* 0x000fe20003f25270 */
[----:B------:R-:W-:Y:S01]  /*6200*/  ULOP3.LUT UR8, UR5, 0x400, UR15, 0xf8, !UPT ;  /* 0x0000040005087892 */ /* 0x000fe2000f8ef80f */
[----:B------:R-:W-:Y:S01]  /*6210*/  VIADD R18, R18, 0x20 ;  /* 0x0000002012127836 */ /* 0x000fe20000000000 */
[----:B------:R-:W-:Y:S01]  /*6220*/  UIADD3 UR16, UR17, 0x480, UR5 ;  /* 0x0000048011107890 */ /* 0x000fe2000fffe005 */
[----:B------:R-:W-:Y:S01]  /*6230*/  SEL R11, RZ, 0x1, P1 ;  /* 0x00000001ff0b7807 */ /* 0x000fe20000800000 */
[----:B------:R-:W-:Y:S01]  /*6240*/  UIADD3.X UR5, URZ, UR23, URZ, UP0, !UPT ;  /* 0x000000173f057290 */ /* 0x000fe200087fe43f */
[----:B------:R-:W-:Y:S01]  /*6250*/  SEL R6, R6, RZ, P1 ;  /* 0x000000ff06067207 */ /* 0x000fe20000800000 */
[----:B------:R-:W-:Y:S01]  /*6260*/  UIADD3 UR17, UR17, 0x1c480, UR8 ;  /* 0x0001c48011117890 */ /* 0x000fe2000fffe008 */
[----:B------:R-:W-:Y:S01]  /*6270*/  LOP3.LUT R4, R4, R11, RZ, 0x3c, !PT ;  /* 0x0000000b04047212 */ /* 0x000fe200078e3cff */
[----:B------:R-:W-:Y:S01]  /*6280*/  UMOV UR25, 0x30000 ;  /* 0x0003000000197882 */ /* 0x000fe20000000000 */
[----:B------:R-:W-:-:S04]  /*6290*/  UMOV UR8, UR16 ;  /* 0x0000001000087c82 */ /* 0x000fc80008000000 */
[----:B------:R0:W-:Y:S02]  /*62a0*/  UTMALDG.3D [UR8], [UR4], desc[UR6] ;  /* 0x00000608040075b4 */ /* 0x0001e40008011000 */
[----:B0-----:R-:W-:Y:S01]  /*62b0*/  UMOV UR8, UR17 ;  /* 0x0000001100087c82 */ /* 0x001fe20008000000 */
[----:B------:R-:W-:Y:S02]  /*62c0*/  UMOV UR11, UR21 ;  /* 0x00000015000b7c82 */ /* 0x000fe40008000000 */
[----:B------:R0:W-:Y:S02]  /*62d0*/  UTMALDG.3D.MULTICAST [UR8], [UR26], UR25, desc[UR6] ;  /* 0x000006081a0073b4 */ /* 0x0001e40008011819 */
[----:B0-----:R-:W-:Y:S05]  /*62e0*/  @P3 BRA `(.L_x_118) ;  /* 0xfffffffc00443947 */ /* 0x001fea000383ffff */
.L_x_114:
[----:B------:R-:W-:Y:S05]  /*62f0*/  BSYNC B1 ;  /* 0x0000000000017941 */ /* 0x000fea0003800000 */
.L_x_113:
[----:B------:R-:W-:Y:S01]  /*6300*/  LOP3.LUT P5, RZ, R15, 0xff, RZ, 0xc0, !PT ;  /* 0x000000ff0fff7812 */ /* 0x000fe200078ac0ff */
[----:B------:R-:W-:Y:S01]  /*6310*/  VIADD R11, R12, UR13 ;  /* 0x0000000d0c0b7c36 */ /* 0x000fe20008000000 */
[----:B------:R-:W-:Y:S01]  /*6320*/  ULDC.64 UR4, c[0x0][0x650] ;  /* 0x0001940000047ab9 */ /* 0x000fe20000000a00 */
[----:B------:R-:W-:Y:S01]  /*6330*/  IMAD.U32 R6, RZ, RZ, UR13 ;  /* 0x0000000dff067e24 */ /* 0x000fe2000f8e00ff */
[----:B------:R-:W-:Y:S01]  /*6340*/  UISETP.GE.U32.AND UP0, UPT, UR13, 0x38, UPT ;  /* 0x000000380d00788c */ /* 0x000fe2000bf06070 */
[----:B------:R-:W-:Y:S01]  /*6350*/  BSSY B1, `(.L_x_119) ;  /* 0x000006b000017945 */ /* 0x000fe20003800000 */
[----:B------:R-:W-:Y:S02]  /*6360*/  ISETP.GT.U32.AND P1, PT, R11, 0x37, PT ;  /* 0x000000370b00780c */ /* 0x000fe40003f24070 */
[----:B------:R-:W-:Y:S02]  /*6370*/  PRMT R10, RZ, 0x7610, R10 ;  /* 0x00007610ff0a7816 */ /* 0x000fe4000000000a */
[----:B------:R-:W-:-:S02]  /*6380*/  ISETP.LT.U32.AND P1, PT, R6, 0x38, P1 ;  /* 0x000000380600780c */ /* 0x000fc40000f21070 */
[----:B------:R-:W-:Y:S01]  /*6390*/  PLOP3.LUT P3, PT, PT, PT, UP0, 0x80, 0x0 ;  /* 0x000000000000781c */ /* 0x000fe20003f6f008 */
[----:B------:R-:W0:Y:S01]  /*63a0*/  @P5 S2R R5, SR_CgaCtaId ;  /* 0x0000000000055919 */ /* 0x000e220000008800 */
[----:B------:R-:W-:Y:S02]  /*63b0*/  @P5 MOV R4, 0x400 ;  /* 0x0000040000045802 */ /* 0x000fe40000000f00 */
[----:B------:R-:W-:Y:S02]  /*63c0*/  SEL R6, RZ, 0x1, !P1 ;  /* 0x00000001ff067807 */ /* 0x000fe40004800000 */
[----:B------:R-:W-:Y:S02]  /*63d0*/  PRMT R15, RZ, 0x7610, R15 ;  /* 0x00007610ff0f7816 */ /* 0x000fe4000000000f */
[----:B------:R-:W-:Y:S01]  /*63e0*/  LOP3.LUT R13, R13, R6, RZ, 0x3c, !PT ;  /* 0x000000060d0d7212 */ /* 0x000fe200078e3cff */
[----:B------:R-:W-:Y:S01]  /*63f0*/  IMAD.MOV.U32 R6, RZ, RZ, -0x1 ;  /* 0xffffffffff067424 */ /* 0x000fe200078e00ff */
[----:B0-----:R-:W-:-:S04]  /*6400*/  @P5 LEA R4, R5, R4, 0x18 ;  /* 0x0000000405045211 */ /* 0x001fc800078ec0ff */
[----:B------:R0:W-:Y:S01]  /*6410*/  @P5 SYNCS.ARRIVE.TRANS64.A1T0 RZ, [R4+URZ+0x3b8], RZ ;  /* 0x0003b8ff04ff59a7 */ /* 0x0001e2000810003f */
[----:B------:R-:W-:-:S04]  /*6420*/  IADD3 R2, P5, R2, R8, RZ ;  /* 0x0000000802027210 */ /* 0x000fc80007fbe0ff */
[----:B------:R-:W-:Y:S01]  /*6430*/  ISETP.GE.U32.AND P1, PT, R2, UR4, PT ;  /* 0x0000000402007c0c */ /* 0x000fe2000bf26070 */
[----:B------:R-:W-:Y:S01]  /*6440*/  IMAD.X R3, R3, 0x1, R0, P5 ;  /* 0x0000000103037824 */ /* 0x000fe200028e0600 */
[----:B0-----:R-:W-:-:S04]  /*6450*/  SHF.R.U32.HI R4, RZ, 0x3, R11 ;  /* 0x00000003ff047819 */ /* 0x001fc8000001160b */
[----:B------:R-:W-:Y:S01]  /*6460*/  ISETP.GE.U32.AND.EX P1, PT, R3, UR5, PT, P1 ;  /* 0x0000000503007c0c */ /* 0x000fe2000bf26110 */
[----:B------:R-:W-:-:S04]  /*6470*/  IMAD.WIDE.U32 R4, R4, 0x24924925, RZ ;  /* 0x2492492504047825 */ /* 0x000fc800078e00ff */
[----:B------:R-:W-:Y:S01]  /*6480*/  IMAD R12, R5, -0x38, R11 ;  /* 0xffffffc8050c7824 */ /* 0x000fe200078e020b */
[----:B------:R-:W-:Y:S01]  /*6490*/  @P3 LOP3.LUT R13, R13, 0x1, R5, 0x78, !PT ;  /* 0x000000010d0d3812 */ /* 0x000fe200078e7805 */
[----:B------:R-:W-:Y:S02]  /*64a0*/  IMAD.MOV.U32 R4, RZ, RZ, -0x1 ;  /* 0xffffffffff047424 */ /* 0x000fe400078e00ff */
[----:B------:R-:W-:-:S04]  /*64b0*/  IMAD.MOV.U32 R5, RZ, RZ, -0x1 ;  /* 0xffffffffff057424 */ /* 0x000fc800078e00ff */
[----:B------:R-:W-:Y:S05]  /*64c0*/  @P1 BRA `(.L_x_120) ;  /* 0x00000004004c1947 */ /* 0x000fea0003800000 */
[----:B------:R-:W0:Y:S01]  /*64d0*/  S2R R17, SR_CTAID.X ;  /* 0x0000000000117919 */ /* 0x000e220000002500 */
[----:B------:R-:W-:Y:S01]  /*64e0*/  ULDC.64 UR4, c[0x0][0x628] ;  /* 0x00018a0000047ab9 */ /* 0x000fe20000000a00 */
[----:B------:R-:W1:Y:S01]  /*64f0*/  LDC R18, c[0x0][0x144] ;  /* 0x00005100ff127b82 */ /* 0x000e620000000800 */
[----:B------:R-:W-:Y:S01]  /*6500*/  ISETP.NE.U32.AND P1, PT, RZ, UR4, PT ;  /* 0x00000004ff007c0c */ /* 0x000fe2000bf25070 */
[----:B------:R-:W2:Y:S01]  /*6510*/  S2R R6, SR_CTAID.Y ;  /* 0x0000000000067919 */ /* 0x000ea20000002600 */
[----:B------:R-:W-:Y:S01]  /*6520*/  ULDC UR6, c[0x0][0x150] ;  /* 0x0000540000067ab9 */ /* 0x000fe20000000800 */
[----:B------:R-:W-:Y:S01]  /*6530*/  ULDC UR7, c[0x0][0x630] ;  /* 0x00018c0000077ab9 */ /* 0x000fe20000000800 */
[----:B------:R-:W-:Y:S01]  /*6540*/  ISETP.NE.AND.EX P1, PT, RZ, UR5, PT, P1 ;  /* 0x00000005ff007c0c */ /* 0x000fe2000bf25310 */
[----:B------:R-:W-:Y:S01]  /*6550*/  IMAD.MOV.U32 R4, RZ, RZ, R2 ;  /* 0x000000ffff047224 */ /* 0x000fe200078e0002 */
[----:B0-----:R-:W-:-:S05]  /*6560*/  I2FP.F32.U32 R5, R17 ;  /* 0x0000001100057245 */ /* 0x001fca0000201000 */
[----:B------:R-:W-:Y:S01]  /*6570*/  FMUL R20, R5, UR6 ;  /* 0x0000000605147c20 */ /* 0x000fe20008400000 */
[----:B------:R-:W-:-:S05]  /*6580*/  IMAD.MOV.U32 R5, RZ, RZ, R3 ;  /* 0x000000ffff057224 */ /* 0x000fca00078e0003 */
[----:B--2---:R-:W-:Y:S05]  /*6590*/  @!P1 BRA `(.L_x_121) ;  /* 0x0000000000289947 */ /* 0x004fea0003800000 */
[----:B------:R-:W-:Y:S02]  /*65a0*/  ULDC UR6, c[0x0][0x634] ;  /* 0x00018d0000067ab9 */ /* 0x000fe40000000800 */
[----:B------:R-:W-:-:S05]  /*65b0*/  IADD3 R5, P1, R2, UR6, RZ ;  /* 0x0000000602057c10 */ /* 0x000fca000ff3e0ff */
[----:B------:R-:W-:-:S04]  /*65c0*/  IMAD.X R19, RZ, RZ, R3, P1 ;  /* 0x000000ffff137224 */ /* 0x000fc800008e0603 */
[----:B------:R-:W-:-:S04]  /*65d0*/  IMAD.WIDE.U32 R10, R19, UR4, RZ ;  /* 0x00000004130a7c25 */ /* 0x000fc8000f8e00ff */
[----:B------:R-:W-:-:S04]  /*65e0*/  IMAD.WIDE.U32 R10, P1, R5, UR5, R10 ;  /* 0x00000005050a7c25 */ /* 0x000fc8000f82000a */
[----:B------:R-:W-:-:S04]  /*65f0*/  IMAD.WIDE.U32 R4, R5, UR4, RZ ;  /* 0x0000000405047c25 */ /* 0x000fc8000f8e00ff */
[----:B------:R-:W-:Y:S01]  /*6600*/  IMAD.MOV.U32 R4, RZ, RZ, R11 ;  /* 0x000000ffff047224 */ /* 0x000fe200078e000b */
[----:B------:R-:W-:Y:S01]  /*6610*/  IADD3 RZ, P3, R5, R10, RZ ;  /* 0x0000000a05ff7210 */ /* 0x000fe20007f7e0ff */
[----:B------:R-:W-:-:S04]  /*6620*/  IMAD.X R5, RZ, RZ, RZ, P1 ;  /* 0x000000ffff057224 */ /* 0x000fc800008e06ff */
[----:B------:R-:W-:-:S08]  /*6630*/  IMAD.WIDE.U32.X R4, R19, UR5, R4, P3 ;  /* 0x0000000513047c25 */ /* 0x000fd000098e0404 */
.L_x_121:
[--C-:B------:R-:W-:Y:S01]  /*6640*/  SHF.R.U64 R16, R4, UR7, R5.reuse ;  /* 0x0000000704107c19 */ /* 0x100fe20008001205 */
[----:B------:R-:W0:Y:S01]  /*6650*/  F2I.U32.TRUNC.NTZ R20, R20 ;  /* 0x0000001400147305 */ /* 0x000e22000020f000 */
[----:B------:R-:W-:Y:S01]  /*6660*/  SHF.R.U32.HI R4, RZ, UR7, R5 ;  /* 0x00000007ff047c19 */ /* 0x000fe20008011605 */
[----:B------:R-:W-:Y:S01]  /*6670*/  ULDC.64 UR4, c[0x0][0x620] ;  /* 0x0001880000047ab9 */ /* 0x000fe20000000a00 */
[----:B------:R-:W-:Y:S01]  /*6680*/  IADD3 R11, P1, RZ, -R16, RZ ;  /* 0x80000010ff0b7210 */ /* 0x000fe20007f3e0ff */
[----:B------:R-:W-:Y:S01]  /*6690*/  ULDC.64 UR6, c[0x0][0x640] ;  /* 0x0001900000067ab9 */ /* 0x000fe20000000a00 */
[----:B------:R-:W2:Y:S03]  /*66a0*/  LDC R21, c[0x0][0x148] ;  /* 0x00005200ff157b82 */ /* 0x000ea60000000800 */
[----:B------:R-:W-:Y:S01]  /*66b0*/  IMAD.X R4, RZ, RZ, ~R4, P1 ;  /* 0x000000ffff047224 */ /* 0x000fe200008e0e04 */
[----:B------:R-:W-:-:S03]  /*66c0*/  ISETP.NE.U32.AND P1, PT, RZ, UR6, PT ;  /* 0x00000006ff007c0c */ /* 0x000fc6000bf25070 */
[----:B------:R-:W-:Y:S01]  /*66d0*/  IMAD R10, R4, UR4, RZ ;  /* 0x00000004040a7c24 */ /* 0x000fe2000f8e02ff */
[----:B------:R-:W-:Y:S01]  /*66e0*/  ISETP.NE.AND.EX P1, PT, RZ, UR7, PT, P1 ;  /* 0x00000007ff007c0c */ /* 0x000fe2000bf25310 */
[----:B------:R-:W-:Y:S01]  /*66f0*/  IMAD.WIDE.U32 R4, R11, UR4, R2 ;  /* 0x000000040b047c25 */ /* 0x000fe2000f8e0002 */
[----:B------:R-:W-:-:S03]  /*6700*/  ULDC UR4, c[0x0][0x618] ;  /* 0x0001860000047ab9 */ /* 0x000fc60000000800 */
[----:B------:R-:W-:Y:S01]  /*6710*/  IMAD R11, R11, UR5, R10 ;  /* 0x000000050b0b7c24 */ /* 0x000fe2000f8e020a */
[----:B------:R-:W-:Y:S01]  /*6720*/  ULDC UR5, c[0x0][0x154] ;  /* 0x0000550000057ab9 */ /* 0x000fe20000000800 */
[----:B0-----:R-:W-:Y:S02]  /*6730*/  IMAD.MOV R10, RZ, RZ, -R20 ;  /* 0x000000ffff0a7224 */ /* 0x001fe400078e0a14 */
[----:B------:R-:W-:Y:S02]  /*6740*/  IMAD.IADD R5, R5, 0x1, R11 ;  /* 0x0000000105057824 */ /* 0x000fe400078e020b */
[----:B-1----:R-:W-:Y:S01]  /*6750*/  IMAD R17, R18, R10, R17 ;  /* 0x0000000a12117224 */ /* 0x002fe200078e0211 */
[----:B------:R-:W-:Y:S02]  /*6760*/  I2FP.F32.U32 R10, R6 ;  /* 0x00000006000a7245 */ /* 0x000fe40000201000 */
[--C-:B------:R-:W-:Y:S02]  /*6770*/  SHF.R.U64 R18, R4, UR4, R5.reuse ;  /* 0x0000000404127c19 */ /* 0x100fe40008001205 */
[----:B------:R-:W-:Y:S01]  /*6780*/  SHF.R.U32.HI R5, RZ, UR4, R5 ;  /* 0x00000004ff057c19 */ /* 0x000fe20008011605 */
[----:B------:R-:W-:Y:S01]  /*6790*/  FMUL R10, R10, UR5 ;  /* 0x000000050a0a7c20 */ /* 0x000fe20008400000 */
[----:B------:R-:W-:-:S02]  /*67a0*/  ULDC UR4, c[0x0][0x608] ;  /* 0x0001820000047ab9 */ /* 0x000fc40000000800 */
[--C-:B------:R-:W-:Y:S01]  /*67b0*/  SHF.R.U64 R20, R18, UR4, R5.reuse ;  /* 0x0000000412147c19 */ /* 0x100fe20008001205 */
[----:B------:R0:W1:Y:S01]  /*67c0*/  F2I.U32.TRUNC.NTZ R22, R10 ;  /* 0x0000000a00167305 */ /* 0x000062000020f000 */
[----:B------:R-:W-:Y:S01]  /*67d0*/  SHF.R.U32.HI R5, RZ, UR4, R5 ;  /* 0x00000004ff057c19 */ /* 0x000fe20008011605 */
[----:B------:R-:W-:-:S03]  /*67e0*/  ULDC UR4, c[0x0][0x658] ;  /* 0x0001960000047ab9 */ /* 0x000fc60000000800 */
[--C-:B------:R-:W-:Y:S02]  /*67f0*/  SHF.R.U64 R19, R20, UR4, R5.reuse ;  /* 0x0000000414137c19 */ /* 0x100fe40008001205 */
[----:B------:R-:W-:-:S03]  /*6800*/  SHF.R.U32.HI R23, RZ, UR4, R5 ;  /* 0x00000004ff177c19 */ /* 0x000fc60008011605 */
[----:B------:R-:W-:Y:S02]  /*6810*/  IMAD.MOV.U32 R4, RZ, RZ, R19 ;  /* 0x000000ffff047224 */ /* 0x000fe400078e0013 */
[----:B------:R-:W-:Y:S01]  /*6820*/  IMAD.MOV.U32 R5, RZ, RZ, R23 ;  /* 0x000000ffff057224 */ /* 0x000fe200078e0017 */
[----:B0-----:R-:W-:Y:S06]  /*6830*/  @!P1 BRA `(.L_x_122) ;  /* 0x0000000000289947 */ /* 0x001fec0003800000 */
        /* <DEDUP_REMOVED lines=10> */
.L_x_122:
[----:B------:R-:W-:Y:S01]  /*68e0*/  ULDC UR4, c[0x0][0x648] ;  /* 0x0001920000047ab9 */ /* 0x000fe20000000800 */
[----:B-1----:R-:W-:Y:S01]  /*68f0*/  IMAD.MOV R22, RZ, RZ, -R22 ;  /* 0x000000ffff167224 */ /* 0x002fe200078e0a16 */
[----:B------:R-:W-:Y:S01]  /*6900*/  SHF.R.U64 R5, R4, UR4, R5 ;  /* 0x0000000404057c19 */ /* 0x000fe20008001205 */
[----:B------:R-:W-:Y:S01]  /*6910*/  ULDC UR4, c[0x0][0x638] ;  /* 0x00018e0000047ab9 */ /* 0x000fe20000000800 */
[----:B------:R-:W-:Y:S01]  /*6920*/  LOP3.LUT R4, R20, UR19, RZ, 0xc0, !PT ;  /* 0x0000001314047c12 */ /* 0x000fe2000f8ec0ff */
[----:B--2---:R-:W-:Y:S01]  /*6930*/  @P4 IMAD R17, R21, R22, R6 ;  /* 0x0000001615114224 */ /* 0x004fe200078e0206 */
[----:B------:R-:W-:Y:S01]  /*6940*/  LOP3.LUT R18, R18, UR18, RZ, 0xc0, !PT ;  /* 0x0000001212127c12 */ /* 0x000fe2000f8ec0ff */
[----:B------:R-:W-:Y:S01]  /*6950*/  IMAD.MOV R6, RZ, RZ, -R5 ;  /* 0x000000ffff067224 */ /* 0x000fe200078e0a05 */
[----:B------:R-:W-:Y:S01]  /*6960*/  ULDC UR5, c[0x0][0x610] ;  /* 0x0001840000057ab9 */ /* 0x000fe20000000800 */
[----:B------:R-:W-:Y:S02]  /*6970*/  IMAD R4, R5, UR20, R4 ;  /* 0x0000001405047c24 */ /* 0x000fe4000f8e0204 */
[----:B------:R-:W-:Y:S01]  /*6980*/  IMAD R19, R6, UR4, R19 ;  /* 0x0000000406137c24 */ /* 0x000fe2000f8e0213 */
[----:B------:R-:W-:Y:S01]  /*6990*/  ULDC UR4, c[0x0][0x600] ;  /* 0x0001800000047ab9 */ /* 0x000fe20000000800 */
[----:B------:R-:W-:-:S02]  /*69a0*/  IMAD R17, R4, UR5, R17 ;  /* 0x0000000504117c24 */ /* 0x000fc4000f8e0211 */
[----:B------:R-:W-:Y:S02]  /*69b0*/  IMAD R6, R19, UR4, R18 ;  /* 0x0000000413067c24 */ /* 0x000fe4000f8e0212 */
[----:B------:R-:W-:Y:S02]  /*69c0*/  IMAD.MOV.U32 R10, RZ, RZ, 0x1 ;  /* 0x00000001ff0a7424 */ /* 0x000fe400078e00ff */
[----:B------:R-:W-:Y:S01]  /*69d0*/  IMAD.MOV.U32 R5, RZ, RZ, R16 ;  /* 0x000000ffff057224 */ /* 0x000fe200078e0010 */
[----:B------:R-:W-:Y:S02]  /*69e0*/  SEL R4, R6, R17, !P4 ;  /* 0x0000001106047207 */ /* 0x000fe40006000000 */
[----:B------:R-:W-:-:S07]  /*69f0*/  SEL R6, R17, R6, !P4 ;  /* 0x0000000611067207 */ /* 0x000fce0006000000 */
.L_x_120:
[----:B------:R-:W-:Y:S05]  /*6a00*/  BSYNC B1 ;  /* 0x0000000000017941 */ /* 0x000fea0003800000 */
.L_x_119:
[----:B------:R-:W-:-:S13]  /*6a10*/  LOP3.LUT P1, RZ, R10, 0xff, RZ, 0xc0, !PT ;  /* 0x000000ff0aff7812 */ /* 0x000fda000782c0ff */
[----:B------:R-:W-:Y:S05]  /*6a20*/  @P1 BRA `(.L_x_123) ;  /* 0xfffffff400401947 */ /* 0x000fea000383ffff */
[----:B------:R-:W-:Y:S05]  /*6a30*/  BSYNC B0 ;  /* 0x0000000000007941 */ /* 0x000fea0003800000 */
.L_x_111:
[----:B------:R-:W-:-:S03]  /*6a40*/  UMOV UR4, 0xffffffff ;  /* 0xffffffff00047882 */ /* 0x000fc60000000000 */
[----:B------:R-:W-:Y:S05]  /*6a50*/  BRA.DIV UR4, `(.L_x_124) ;  /* 0x00000022049c7947 */ /* 0x000fea000b800000 */
[----:B------:R-:W-:-:S13]  /*6a60*/  ELECT P0, URZ, PT ;  /* 0x00000000003f782f */ /* 0x000fda0003800000 */
.L_x_192:
[----:B------:R-:W-:Y:S04]  /*6a70*/  BSSY B0, `(.L_x_125) ;  /* 0x00001ff000007945 */ /* 0x000fe80003800000 */
[----:B------:R-:W-:Y:S05]  /*6a80*/  @!P0 BRA `(.L_x_126) ;  /* 0x0000001c00f48947 */ /* 0x000fea0003800000 */
[----:B------:R-:W-:-:S04]  /*6a90*/  LOP3.LUT R7, R7, 0x2, RZ, 0xfc, !PT ;  /* 0x0000000207077812 */ /* 0x000fc800078efcff */
[----:B------:R-:W-:-:S13]  /*6aa0*/  ISETP.NE.AND P0, PT, R7, 0x3, PT ;  /* 0x000000030700780c */ /* 0x000fda0003f05270 */
[----:B------:R-:W-:Y:S05]  /*6ab0*/  @!P0 BRA `(.L_x_127) ;  /* 0x0000000000048947 */ /* 0x000fea0003800000 */
[----:B------:R-:W-:Y:S01]  /*6ac0*/  BPT.TRAP 0x1 ;  /* 0x000000040000795c */ /* 0x000fe20000300000 */
.L_x_127:
[----:B------:R-:W0:Y:S01]  /*6ad0*/  S2R R3, SR_CgaCtaId ;  /* 0x0000000000037919 */ /* 0x000e220000008800 */
[----:B------:R-:W-:Y:S02]  /*6ae0*/  MOV R0, 0x400 ;  /* 0x0000040000007802 */ /* 0x000fe40000000f00 */
[----:B------:R-:W-:Y:S02]  /*6af0*/  SHF.L.U32 R2, R13, 0x1f, RZ ;  /* 0x0000001f0d027819 */ /* 0x000fe400000006ff */
[----:B0-----:R-:W-:-:S05]  /*6b00*/  LEA R3, R3, R0, 0x18 ;  /* 0x0000000003037211 */ /* 0x001fca00078ec0ff */
[----:B------:R-:W-:-:S04]  /*6b10*/  VIADD R3, R3, 0x1c0 ;  /* 0x000001c003037836 */ /* 0x000fc80000000000 */
[C---:B------:R-:W-:Y:S02]  /*6b20*/  IMAD R5, R12.reuse, 0x8, R3 ;  /* 0x000000080c057824 */ /* 0x040fe400078e0203 */
[----:B------:R-:W-:Y:S02]  /*6b30*/  VIADD R12, R12, 0x1 ;  /* 0x000000010c0c7836 */ /* 0x000fe40000000000 */
[----:B------:R-:W0:Y:S03]  /*6b40*/  SYNCS.PHASECHK.TRANS64.TRYWAIT P0, [R5+URZ], R2 ;  /* 0x00000002050075a7 */ /* 0x000e26000800017f */
[----:B------:R-:W-:-:S04]  /*6b50*/  ISETP.NE.AND P1, PT, R12, 0x38, PT ;  /* 0x000000380c00780c */ /* 0x000fc80003f25270 */
[----:B------:R-:W-:Y:S02]  /*6b60*/  SEL R0, RZ, 0x1, P1 ;  /* 0x00000001ff007807 */ /* 0x000fe40000800000 */
[----:B------:R-:W-:Y:S02]  /*6b70*/  SEL R12, R12, RZ, P1 ;  /* 0x000000ff0c0c7207 */ /* 0x000fe40000800000 */
[----:B------:R-:W-:-:S03]  /*6b80*/  LOP3.LUT R13, R13, R0, RZ, 0x3c, !PT ;  /* 0x000000000d0d7212 */ /* 0x000fc600078e3cff */
[----:B------:R-:W-:Y:S01]  /*6b90*/  IMAD R7, R12, 0x8, R3 ;  /* 0x000000080c077824 */ /* 0x000fe200078e0203 */
[----:B------:R-:W-:Y:S01]  /*6ba0*/  SHF.L.U32 R4, R13, 0x1f, RZ ;  /* 0x0000001f0d047819 */ /* 0x000fe200000006ff */
[----:B0-----:R-:W-:Y:S06]  /*6bb0*/  @!P0 BRA `(.L_x_128) ;  /* 0x0000002000688947 */ /* 0x001fec0003800000 */
.L_x_193:
[----:B------:R-:W1:Y:S01]  /*6bc0*/  SYNCS.PHASECHK.TRANS64.TRYWAIT P0, [R7+URZ], R4 ;  /* 0x00000004070075a7 */ /* 0x000e62000800017f */
[----:B------:R-:W-:-:S05]  /*6bd0*/  VIADD R0, R12, 0x1 ;  /* 0x000000010c007836 */ /* 0x000fca0000000000 */
[----:B------:R-:W-:-:S04]  /*6be0*/  ISETP.NE.AND P1, PT, R0, 0x38, PT ;  /* 0x000000380000780c */ /* 0x000fc80003f25270 */
[----:B0-----:R-:W-:Y:S02]  /*6bf0*/  SEL R2, RZ, 0x1, P1 ;  /* 0x00000001ff027807 */ /* 0x001fe40000800000 */
[----:B------:R-:W-:Y:S02]  /*6c00*/  SEL R0, R0, RZ, P1 ;  /* 0x000000ff00007207 */ /* 0x000fe40000800000 */
[----:B------:R-:W-:-:S03]  /*6c10*/  LOP3.LUT R13, R13, R2, RZ, 0x3c, !PT ;  /* 0x000000020d0d7212 */ /* 0x000fc600078e3cff */
[----:B------:R-:W-:Y:S01]  /*6c20*/  IMAD R6, R0, 0x8, R3 ;  /* 0x0000000800067824 */ /* 0x000fe200078e0203 */
[----:B------:R-:W-:Y:S01]  /*6c30*/  SHF.L.U32 R5, R13, 0x1f, RZ ;  /* 0x0000001f0d057819 */ /* 0x000fe200000006ff */
[----:B-1----:R-:W-:Y:S06]  /*6c40*/  @!P0 BRA `(.L_x_129) ;  /* 0x0000002000588947 */ /* 0x002fec0003800000 */
.L_x_194:
[----:B------:R-:W1:Y:S01]  /*6c50*/  SYNCS.PHASECHK.TRANS64.TRYWAIT P0, [R6+URZ], R5 ;  /* 0x00000005060075a7 */ /* 0x000e62000800017f */
[----:B------:R-:W-:-:S05]  /*6c60*/  VIADD R0, R0, 0x1 ;  /* 0x0000000100007836 */ /* 0x000fca0000000000 */
[----:B------:R-:W-:-:S04]  /*6c70*/  ISETP.NE.AND P1, PT, R0, 0x38, PT ;  /* 0x000000380000780c */ /* 0x000fc80003f25270 */
[----:B------:R-:W-:Y:S02]  /*6c80*/  SEL R2, RZ, 0x1, P1 ;  /* 0x00000001ff027807 */ /* 0x000fe40000800000 */
[----:B------:R-:W-:Y:S02]  /*6c90*/  SEL R0, R0, RZ, P1 ;  /* 0x000000ff00007207 */ /* 0x000fe40000800000 */
[----:B------:R-:W-:-:S03]  /*6ca0*/  LOP3.LUT R13, R13, R2, RZ, 0x3c, !PT ;  /* 0x000000020d0d7212 */ /* 0x000fc600078e3cff */
[----:B0-----:R-:W-:Y:S01]  /*6cb0*/  IMAD R7, R0, 0x8, R3 ;  /* 0x0000000800077824 */ /* 0x001fe200078e0203 */
[----:B------:R-:W-:Y:S01]  /*6cc0*/  SHF.L.U32 R4, R13, 0x1f, RZ ;  /* 0x0000001f0d047819 */ /* 0x000fe200000006ff */
[----:B-1----:R-:W-:Y:S06]  /*6cd0*/  @!P0 BRA `(.L_x_130) ;  /* 0x0000002000488947 */ /* 0x002fec0003800000 */
.L_x_195:
        /* <DEDUP_REMOVED lines=9> */
.L_x_196:
        /* <DEDUP_REMOVED lines=9> */
.L_x_197:
        /* <DEDUP_REMOVED lines=9> */
.L_x_198:
        /* <DEDUP_REMOVED lines=9> */
.L_x_199:
        /* <DEDUP_REMOVED lines=9> */
.L_x_200:
        /* <DEDUP_REMOVED lines=9> */
.L_x_201:
        /* <DEDUP_REMOVED lines=9> */
.L_x_202:
        /* <DEDUP_REMOVED lines=9> */
.L_x_203:
        /* <DEDUP_REMOVED lines=9> */
.L_x_204:
        /* <DEDUP_REMOVED lines=9> */
.L_x_205:
        /* <DEDUP_REMOVED lines=9> */
.L_x_206:
        /* <DEDUP_REMOVED lines=9> */
.L_x_207:
        /* <DEDUP_REMOVED lines=9> */
.L_x_208:
        /* <DEDUP_REMOVED lines=9> */
.L_x_209:
        /* <DEDUP_REMOVED lines=9> */
.L_x_210:
        /* <DEDUP_REMOVED lines=9> */
.L_x_211:
        /* <DEDUP_REMOVED lines=9> */
.L_x_212:
        /* <DEDUP_REMOVED lines=9> */
.L_x_213:
        /* <DEDUP_REMOVED lines=9> */
.L_x_214:
        /* <DEDUP_REMOVED lines=9> */
.L_x_215:
        /* <DEDUP_REMOVED lines=9> */
.L_x_216:
        /* <DEDUP_REMOVED lines=9> */
.L_x_217:
        /* <DEDUP_REMOVED lines=9> */
.L_x_218:
        /* <DEDUP_REMOVED lines=9> */
.L_x_219:
        /* <DEDUP_REMOVED lines=9> */
.L_x_220:
        /* <DEDUP_REMOVED lines=9> */
.L_x_221:
        /* <DEDUP_REMOVED lines=9> */
.L_x_222:
        /* <DEDUP_REMOVED lines=9> */
.L_x_223:
        /* <DEDUP_REMOVED lines=9> */
.L_x_224:
        /* <DEDUP_REMOVED lines=9> */
.L_x_225:
        /* <DEDUP_REMOVED lines=9> */
.L_x_226:
        /* <DEDUP_REMOVED lines=9> */
.L_x_227:
        /* <DEDUP_REMOVED lines=9> */
.L_x_228:
        /* <DEDUP_REMOVED lines=9> */
.L_x_229:
        /* <DEDUP_REMOVED lines=9> */
.L_x_230:
        /* <DEDUP_REMOVED lines=9> */
.L_x_231:
        /* <DEDUP_REMOVED lines=9> */
.L_x_232:
        /* <DEDUP_REMOVED lines=9> */
.L_x_233:
        /* <DEDUP_REMOVED lines=9> */
.L_x_234:
        /* <DEDUP_REMOVED lines=9> */
.L_x_235:
        /* <DEDUP_REMOVED lines=9> */
.L_x_236:
        /* <DEDUP_REMOVED lines=9> */
.L_x_237:
        /* <DEDUP_REMOVED lines=9> */
.L_x_238:
        /* <DEDUP_REMOVED lines=9> */
.L_x_239:
        /* <DEDUP_REMOVED lines=9> */
.L_x_240:
        /* <DEDUP_REMOVED lines=9> */
.L_x_241:
        /* <DEDUP_REMOVED lines=9> */
.L_x_242:
        /* <DEDUP_REMOVED lines=9> */
.L_x_243:
        /* <DEDUP_REMOVED lines=9> */
.L_x_244:
        /* <DEDUP_REMOVED lines=9> */
.L_x_245:
        /* <DEDUP_REMOVED lines=9> */
.L_x_246:
[----:B------:R-:W1:Y:S01]  /*8990*/  SYNCS.PHASECHK.TRANS64.TRYWAIT P0, [R6+URZ], R5 ;  /* 0x00000005060075a7 */ /* 0x000e62000800017f */
[----:B------:R-:W-:-:S05]  /*89a0*/  VIADD R0, R0, 0x1 ;  /* 0x0000000100007836 */ /* 0x000fca0000000000 */
[----:B------:R-:W-:-:S04]  /*89b0*/  ISETP.NE.AND P1, PT, R0, 0x38, PT ;  /* 0x000000380000780c */ /* 0x000fc80003f25270 */
[----:B------:R-:W-:Y:S02]  /*89c0*/  SEL R2, RZ, 0x1, P1 ;  /* 0x00000001ff027807 */ /* 0x000fe40000800000 */
[----:B------:R-:W-:Y:S02]  /*89d0*/  SEL R0, R0, RZ, P1 ;  /* 0x000000ff00007207 */ /* 0x000fe40000800000 */
[----:B------:R-:W-:Y:S01]  /*89e0*/  LOP3.LUT R2, R13, R2, RZ, 0x3c, !PT ;  /* 0x000000020d027212 */ /* 0x000fe200078e3cff */
[----:B-1----:R-:W-:Y:S06]  /*89f0*/  @!P0 BRA `(.L_x_182) ;  /* 0x0000001400108947 */ /* 0x002fec0003800000 */
.L_x_247:
[----:B------:R-:W-:Y:S01]  /*8a00*/  IMAD R3, R0, 0x8, R3 ;  /* 0x0000000800037824 */ /* 0x000fe200078e0203 */
[----:B------:R-:W-:-:S07]  /*8a10*/  SHF.L.U32 R0, R2, 0x1f, RZ ;  /* 0x0000001f02007819 */ /* 0x000fce00000006ff */
.L_x_183:
[----:B--2---:R2:W3:Y:S02]  /*8a20*/  SYNCS.PHASECHK.TRANS64.TRYWAIT P0, [R3+URZ], R0 ;  /* 0x00000000030075a7 */ /* 0x0044e4000800017f */
[----:B---3--:R-:W-:Y:S05]  /*8a30*/  @!P0 NANOSLEEP.SYNCS 0x989680 ;  /* 0x009896800000895d */ /* 0x008fea0003900000 */
[----:B------:R-:W3:Y:S02]  /*8a40*/  @!P0 SYNCS.PHASECHK.TRANS64 P0, [R3+URZ], R0 ;  /* 0x00000000030085a7 */ /* 0x000ee4000800007f */
[----:B---3--:R-:W-:Y:S05]  /*8a50*/  @!P0 BRA `(.L_x_183) ;  /* 0xfffffffc00f08947 */ /* 0x008fea000383ffff */
.L_x_126:
[----:B------:R-:W-:Y:S05]  /*8a60*/  BSYNC B0 ;  /* 0x0000000000007941 */ /* 0x000fea0003800000 */
.L_x_125:
[----:B------:R-:W-:Y:S05]  /*8a70*/  EXIT ;  /* 0x000000000000794d */ /* 0x000fea0003800000 */
.L_x_20:
[----:B0-----:R-:W-:-:S04]  /*8a80*/  IMAD.U32 R17, RZ, RZ, UR15 ;  /* 0x0000000fff117e24 */ /* 0x001fc8000f8e00ff */
[----:B------:R0:W1:Y:S03]  /*8a90*/  SYNCS.PHASECHK.TRANS64.TRYWAIT P0, [R17+URZ+-0x8], R16 ;  /* 0xfffff810110075a7 */ /* 0x000066000800017f */
[----:B-1----:R-:W-:Y:S05]  /*8aa0*/  @!P0 NANOSLEEP.SYNCS 0x989680 ;  /* 0x009896800000895d */ /* 0x002fea0003900000 */
[----:B------:R-:W1:Y:S02]  /*8ab0*/  @!P0 SYNCS.PHASECHK.TRANS64 P0, [R17+URZ+-0x8], R16 ;  /* 0xfffff810110085a7 */ /* 0x000e64000800007f */
[----:B-1----:R-:W-:Y:S05]  /*8ac0*/  @!P0 BRA `(.L_x_20) ;  /* 0xfffffffc00ec8947 */ /* 0x002fea000383ffff */
[----:B------:R-:W-:Y:S05]  /*8ad0*/  BRA `(.L_x_184) ;  /* 0xffffff9000b87947 */ /* 0x000fea000383ffff */
.L_x_25:
[----:B-1----:R-:W-:-:S04]  /*8ae0*/  IMAD.U32 R17, RZ, RZ, UR6 ;  /* 0x00000006ff117e24 */ /* 0x002fc8000f8e00ff */
[----:B------:R1:W4:Y:S03]  /*8af0*/  SYNCS.PHASECHK.TRANS64.TRYWAIT P0, [R17+URZ], R16 ;  /* 0x00000010110075a7 */ /* 0x000326000800017f */
[----:B----4-:R-:W-:Y:S05]  /*8b00*/  @!P0 NANOSLEEP.SYNCS 0x989680 ;  /* 0x009896800000895d */ /* 0x010fea0003900000 */
[----:B------:R-:W4:Y:S02]  /*8b10*/  @!P0 SYNCS.PHASECHK.TRANS64 P0, [R17+URZ], R16 ;  /* 0x00000010110085a7 */ /* 0x000f24000800007f */
[----:B----4-:R-:W-:Y:S05]  /*8b20*/  @!P0 BRA `(.L_x_25) ;  /* 0xfffffffc00ec8947 */ /* 0x010fea000383ffff */
[----:B------:R-:W-:Y:S05]  /*8b30*/  BRA `(.L_x_24) ;  /* 0xffffff9400607947 */ /* 0x000fea000383ffff */
.L_x_31:
[----:B-1----:R-:W-:-:S04]  /*8b40*/  IMAD.U32 R19, RZ, RZ, UR9 ;  /* 0x00000009ff137e24 */ /* 0x002fc8000f8e00ff */
[----:B------:R1:W4:Y:S03]  /*8b50*/  SYNCS.PHASECHK.TRANS64.TRYWAIT P0, [R19+URZ], R18 ;  /* 0x00000012130075a7 */ /* 0x000326000800017f */
[----:B----4-:R-:W-:Y:S05]  /*8b60*/  @!P0 NANOSLEEP.SYNCS 0x989680 ;  /* 0x009896800000895d */ /* 0x010fea0003900000 */
[----:B------:R-:W4:Y:S02]  /*8b70*/  @!P0 SYNCS.PHASECHK.TRANS64 P0, [R19+URZ], R18 ;  /* 0x00000012130085a7 */ /* 0x000f24000800007f */
[----:B----4-:R-:W-:Y:S05]  /*8b80*/  @!P0 BRA `(.L_x_31) ;  /* 0xfffffffc00ec8947 */ /* 0x010fea000383ffff */
[----:B------:R-:W-:Y:S05]  /*8b90*/  BRA `(.L_x_30) ;  /* 0xffffff9800a07947 */ /* 0x000fea000383ffff */
.L_x_39:
[----:B0-----:R-:W-:-:S04]  /*8ba0*/  IMAD.U32 R17, RZ, RZ, UR15 ;  /* 0x0000000fff117e24 */ /* 0x001fc8000f8e00ff */
[----:B------:R0:W1:Y:S03]  /*8bb0*/  SYNCS.PHASECHK.TRANS64.TRYWAIT P0, [R17+URZ+0x8], R16 ;  /* 0x00000810110075a7 */ /* 0x000066000800017f */
[----:B-1----:R-:W-:Y:S05]  /*8bc0*/  @!P0 NANOSLEEP.SYNCS 0x989680 ;  /* 0x009896800000895d */ /* 0x002fea0003900000 */
[----:B------:R-:W1:Y:S02]  /*8bd0*/  @!P0 SYNCS.PHASECHK.TRANS64 P0, [R17+URZ+0x8], R16 ;  /* 0x00000810110085a7 */ /* 0x000e64000800007f */
[----:B-1----:R-:W-:Y:S05]  /*8be0*/  @!P0 BRA `(.L_x_39) ;  /* 0xfffffffc00ec8947 */ /* 0x002fea000383ffff */
[----:B------:R-:W-:Y:S05]  /*8bf0*/  BRA `(.L_x_185) ;  /* 0xffffffa000d87947 */ /* 0x000fea000383ffff */
.L_x_112:
[----:B------:R-:W-:Y:S01]  /*8c00*/  BSSY B1, `(.L_x_186) ;  /* 0x0000006000017945 */ /* 0x000fe20003800000 */
[----:B------:R-:W-:-:S07]  /*8c10*/  IMAD.MOV.U32 R10, RZ, RZ, -0x1 ;  /* 0xffffffffff0a7424 */ /* 0x000fce00078e00ff */
[----:B------:R-:W-:Y:S05]  /*8c20*/  WARPSYNC.COLLECTIVE R10, `(.L_x_187) ;  /* 0x000000000a0c7348 */ /* 0x000fea0003c00000 */
[----:B------:R-:W-:Y:S02]  /*8c30*/  ELECT P1, UR62, PT ;  /* 0x00000000003e782f */ /* 0x000fe40003820000 */
[----:B------:R-:W-:Y:S01]  /*8c40*/  MOV R10, UR62 ;  /* 0x0000003e000a7c02 */ /* 0x000fe20008000f00 */
[----:B------:R-:W-:Y:S10]  /*8c50*/  ENDCOLLECTIVE ;  /* 0x000000000000791b */ /* 0x000ff40003800000 */
.L_x_187:
[----:B------:R-:W-:Y:S05]  /*8c60*/  BSYNC B1 ;  /* 0x0000000000017941 */ /* 0x000fea0003800000 */
.L_x_186:
[----:B------:R-:W-:Y:S05]  /*8c70*/  BRA `(.L_x_188) ;  /* 0xffffffd000b87947 */ /* 0x000fea000383ffff */
.L_x_115:
[----:B-1----:R1:W2:Y:S02]  /*8c80*/  SYNCS.PHASECHK.TRANS64.TRYWAIT P1, [R19+URZ+0x1c0], R10 ;  /* 0x0001c00a130075a7 */ /* 0x0022a4000802017f */
[----:B--2---:R-:W-:Y:S05]  /*8c90*/  @!P1 NANOSLEEP.SYNCS 0x989680 ;  /* 0x009896800000995d */ /* 0x004fea0003900000 */
[----:B------:R-:W2:Y:S02]  /*8ca0*/  @!P1 SYNCS.PHASECHK.TRANS64 P1, [R19+URZ+0x1c0], R10 ;  /* 0x0001c00a130095a7 */ /* 0x000ea4000802007f */
[----:B--2---:R-:W-:Y:S05]  /*8cb0*/  @!P1 BRA `(.L_x_115) ;  /* 0xfffffffc00f09947 */ /* 0x004fea000383ffff */
[----:B------:R-:W-:Y:S05]  /*8cc0*/  BRA `(.L_x_189) ;  /* 0xffffffd000ec7947 */ /* 0x000fea000383ffff */
.L_x_124:
[----:B------:R-:W-:Y:S01]  /*8cd0*/  BSSY B0, `(.L_x_190) ;  /* 0x0000006000007945 */ /* 0x000fe20003800000 */
[----:B------:R-:W-:-:S07]  /*8ce0*/  IMAD.MOV.U32 R10, RZ, RZ, -0x1 ;  /* 0xffffffffff0a7424 */ /* 0x000fce00078e00ff */
[----:B------:R-:W-:Y:S05]  /*8cf0*/  WARPSYNC.COLLECTIVE R10, `(.L_x_191) ;  /* 0x000000000a0c7348 */ /* 0x000fea0003c00000 */
[----:B------:R-:W-:Y:S02]  /*8d00*/  ELECT P1, UR62, PT ;  /* 0x00000000003e782f */ /* 0x000fe40003820000 */
[----:B------:R-:W-:Y:S01]  /*8d10*/  MOV R10, UR62 ;  /* 0x0000003e000a7c02 */ /* 0x000fe20008000f00 */
[----:B------:R-:W-:Y:S10]  /*8d20*/  ENDCOLLECTIVE ;  /* 0x000000000000791b */ /* 0x000ff40003800000 */
.L_x_191:
[----:B------:R-:W-:Y:S05]  /*8d30*/  BSYNC B0 ;  /* 0x0000000000007941 */ /* 0x000fea0003800000 */
.L_x_190:
[----:B------:R-:W-:Y:S01]  /*8d40*/  PLOP3.LUT P0, PT, P1, PT, PT, 0x80, 0x0 ;  /* 0x000000000000781c */ /* 0x000fe20000f0f070 */
[----:B------:R-:W-:-:S12]  /*8d50*/  BRA `(.L_x_192) ;  /* 0xffffffdc00447947 */ /* 0x000fd8000383ffff */
.L_x_128:
[----:B0-----:R0:W1:Y:S02]  /*8d60*/  SYNCS.PHASECHK.TRANS64.TRYWAIT P0, [R5+URZ], R2 ;  /* 0x00000002050075a7 */ /* 0x001064000800017f */
[----:B-1----:R-:W-:Y:S05]  /*8d70*/  @!P0 NANOSLEEP.SYNCS 0x989680 ;  /* 0x009896800000895d */ /* 0x002fea0003900000 */
[----:B------:R-:W1:Y:S02]  /*8d80*/  @!P0 SYNCS.PHASECHK.TRANS64 P0, [R5+URZ], R2 ;  /* 0x00000002050085a7 */ /* 0x000e64000800007f */
[----:B-1----:R-:W-:Y:S05]  /*8d90*/  @!P0 BRA `(.L_x_128) ;  /* 0xfffffffc00f08947 */ /* 0x002fea000383ffff */
[----:B------:R-:W-:Y:S05]  /*8da0*/  BRA `(.L_x_193) ;  /* 0xffffffdc00847947 */ /* 0x000fea000383ffff */
.L_x_129:
[----:B0-----:R0:W1:Y:S02]  /*8db0*/  SYNCS.PHASECHK.TRANS64.TRYWAIT P0, [R7+URZ], R4 ;  /* 0x00000004070075a7 */ /* 0x001064000800017f */
[----:B-1----:R-:W-:Y:S05]  /*8dc0*/  @!P0 NANOSLEEP.SYNCS 0x989680 ;  /* 0x009896800000895d */ /* 0x002fea0003900000 */
[----:B------:R-:W1:Y:S02]  /*8dd0*/  @!P0 SYNCS.PHASECHK.TRANS64 P0, [R7+URZ], R4 ;  /* 0x00000004070085a7 */ /* 0x000e64000800007f */
[----:B-1----:R-:W-:Y:S05]  /*8de0*/  @!P0 BRA `(.L_x_129) ;  /* 0xfffffffc00f08947 */ /* 0x002fea000383ffff */
[----:B------:R-:W-:Y:S05]  /*8df0*/  BRA `(.L_x_194) ;  /* 0xffffffdc00947947 */ /* 0x000fea000383ffff */
.L_x_130:
[----:B0-----:R0:W1:Y:S02]  /*8e00*/  SYNCS.PHASECHK.TRANS64.TRYWAIT P0, [R6+URZ], R5 ;  /* 0x00000005060075a7 */ /* 0x001064000800017f */
[----:B-1----:R-:W-:Y:S05]  /*8e10*/  @!P0 NANOSLEEP.SYNCS 0x989680 ;  /* 0x009896800000895d */ /* 0x002fea0003900000 */
[----:B------:R-:W1:Y:S02]  /*8e20*/  @!P0 SYNCS.PHASECHK.TRANS64 P0, [R6+URZ], R5 ;  /* 0x00000005060085a7 */ /* 0x000e64000800007f */
[----:B-1----:R-:W-:Y:S05]  /*8e30*/  @!P0 BRA `(.L_x_130) ;  /* 0xfffffffc00f08947 */ /* 0x002fea000383ffff */
[----:B------:R-:W-:Y:S05]  /*8e40*/  BRA `(.L_x_195) ;  /* 0xffffffdc00a47947 */ /* 0x000fea000383ffff */
.L_x_131:
[----:B0-----:R0:W1:Y:S02]  /*8e50*/  SYNCS.PHASECHK.TRANS64.TRYWAIT P0, [R7+URZ], R4 ;  /* 0x00000004070075a7 */ /* 0x001064000800017f */
[----:B-1----:R-:W-:Y:S05]  /*8e60*/  @!P0 NANOSLEEP.SYNCS 0x989680 ;  /* 0x009896800000895d */ /* 0x002fea0003900000 */
[----:B------:R-:W1:Y:S02]  /*8e70*/  @!P0 SYNCS.PHASECHK.TRANS64 P0, [R7+URZ], R4 ;  /* 0x00000004070085a7 */ /* 0x000e64000800007f */
[----:B-1----:R-:W-:Y:S05]  /*8e80*/  @!P0 BRA `(.L_x_131) ;  /* 0xfffffffc00f08947 */ /* 0x002fea000383ffff */
[----:B------:R-:W-:Y:S05]  /*8e90*/  BRA `(.L_x_196) ;  /* 0xffffffdc00b47947 */ /* 0x000fea000383ffff */
.L_x_132:
[----:B0-----:R0:W1:Y:S02]  /*8ea0*/  SYNCS.PHASECHK.TRANS64.TRYWAIT P0, [R6+URZ], R5 ;  /* 0x00000005060075a7 */ /* 0x001064000800017f */
[----:B-1----:R-:W-:Y:S05]  /*8eb0*/  @!P0 NANOSLEEP.SYNCS 0x989680 ;  /* 0x009896800000895d */ /* 0x002fea0003900000 */
[----:B------:R-:W1:Y:S02]  /*8ec0*/  @!P0 SYNCS.PHASECHK.TRANS64 P0, [R6+URZ], R5 ;  /* 0x00000005060085a7 */ /* 0x000e64000800007f */
[----:B-1----:R-:W-:Y:S05]  /*8ed0*/  @!P0 BRA `(.L_x_132) ;  /* 0xfffffffc00f08947 */ /* 0x002fea000383ffff */
[----:B------:R-:W-:Y:S05]  /*8ee0*/  BRA `(.L_x_197) ;  /* 0xffffffdc00c47947 */ /* 0x000fea000383ffff */
.L_x_133:
[----:B0-----:R0:W1:Y:S02]  /*8ef0*/  SYNCS.PHASECHK.TRANS64.TRYWAIT P0, [R7+URZ], R4 ;  /* 0x00000004070075a7 */ /* 0x001064000800017f */
[----:B-1----:R-:W-:Y:S05]  /*8f00*/  @!P0 NANOSLEEP.SYNCS 0x989680 ;  /* 0x009896800000895d */ /* 0x002fea0003900000 */
[----:B------:R-:W1:Y:S02]  /*8f10*/  @!P0 SYNCS.PHASECHK.TRANS64 P0, [R7+URZ], R4 ;  /* 0x00000004070085a7 */ /* 0x000e64000800007f */
[----:B-1----:R-:W-:Y:S05]  /*8f20*/  @!P0 BRA `(.L_x_133) ;  /* 0xfffffffc00f08947 */ /* 0x002fea000383ffff */
[----:B------:R-:W-:Y:S05]  /*8f30*/  BRA `(.L_x_198) ;  /* 0xffffffdc00d47947 */ /* 0x000fea000383ffff */
.L_x_134:
[----:B0-----:R0:W1:Y:S02]  /*8f40*/  SYNCS.PHASECHK.TRANS64.TRYWAIT P0, [R6+URZ], R5 ;  /* 0x00000005060075a7 */ /* 0x001064000800017f */
[----:B-1----:R-:W-:Y:S05]  /*8f50*/  @!P0 NANOSLEEP.SYNCS 0x989680 ;  /* 0x009896800000895d */ /* 0x002fea0003900000 */
[----:B------:R-:W1:Y:S02]  /*8f60*/  @!P0 SYNCS.PHASECHK.TRANS64 P0, [R6+URZ], R5 ;  /* 0x00000005060085a7 */ /* 0x000e64000800007f */
[----:B-1----:R-:W-:Y:S05]  /*8f70*/  @!P0 BRA `(.L_x_134) ;  /* 0xfffffffc00f08947 */ /* 0x002fea000383ffff */
[----:B------:R-:W-:Y:S05]  /*8f80*/  BRA `(.L_x_199) ;  /* 0xffffffdc00e47947 */ /* 0x000fea000383ffff */
.L_x_135:
[----:B0-----:R0:W1:Y:S02]  /*8f90*/  SYNCS.PHASECHK.TRANS64.TRYWAIT P0, [R7+URZ], R4 ;  /* 0x00000004070075a7 */ /* 0x001064000800017f */
[----:B-1----:R-:W-:Y:S05]  /*8fa0*/  @!P0 NANOSLEEP.SYNCS 0x989680 ;  /* 0x009896800000895d */ /* 0x002fea0003900000 */
[----:B------:R-:W1:Y:S02]  /*8fb0*/  @!P0 SYNCS.PHASECHK.TRANS64 P0, [R7+URZ], R4 ;  /* 0x00000004070085a7 */ /* 0x000e64000800007f */
[----:B-1----:R-:W-:Y:S05]  /*8fc0*/  @!P0 BRA `(.L_x_135) ;  /* 0xfffffffc00f08947 */ /* 0x002fea000383ffff */
[----:B------:R-:W-:Y:S05]  /*8fd0*/  BRA `(.L_x_200) ;  /* 0xffffffdc00f47947 */ /* 0x000fea000383ffff */
.L_x_136:
[----:B0-----:R0:W1:Y:S02]  /*8fe0*/  SYNCS.PHASECHK.TRANS64.TRYWAIT P0, [R6+URZ], R5 ;  /* 0x00000005060075a7 */ /* 0x001064000800017f */
[----:B-1----:R-:W-:Y:S05]  /*8ff0*/  @!P0 NANOSLEEP.SYNCS 0x989680 ;  /* 0x009896800000895d */ /* 0x002fea0003900000 */
[----:B------:R-:W1:Y:S02]  /*9000*/  @!P0 SYNCS.PHASECHK.TRANS64 P0, [R6+URZ], R5 ;  /* 0x00000005060085a7 */ /* 0x000e64000800007f */
[----:B-1----:R-:W-:Y:S05]  /*9010*/  @!P0 BRA `(.L_x_136) ;  /* 0xfffffffc00f08947 */ /* 0x002fea000383ffff */
[----:B------:R-:W-:Y:S05]  /*9020*/  BRA `(.L_x_201) ;  /* 0xffffffe000047947 */ /* 0x000fea000383ffff */
.L_x_137:
[----:B0-----:R0:W1:Y:S02]  /*9030*/  SYNCS.PHASECHK.TRANS64.TRYWAIT P0, [R7+URZ], R4 ;  /* 0x00000004070075a7 */ /* 0x001064000800017f */
[----:B-1----:R-:W-:Y:S05]  /*9040*/  @!P0 NANOSLEEP.SYNCS 0x989680 ;  /* 0x009896800000895d */ /* 0x002fea0003900000 */
[----:B------:R-:W1:Y:S02]  /*9050*/  @!P0 SYNCS.PHASECHK.TRANS64 P0, [R7+URZ], R4 ;  /* 0x00000004070085a7 */ /* 0x000e64000800007f */
[----:B-1----:R-:W-:Y:S05]  /*9060*/  @!P0 BRA `(.L_x_137) ;  /* 0xfffffffc00f08947 */ /* 0x002fea000383ffff */
[----:B------:R-:W-:Y:S05]  /*9070*/  BRA `(.L_x_202) ;  /* 0xffffffe000147947 */ /* 0x000fea000383ffff */
.L_x_138:
[----:B0-----:R0:W1:Y:S02]  /*9080*/  SYNCS.PHASECHK.TRANS64.TRYWAIT P0, [R6+URZ], R5 ;  /* 0x00000005060075a7 */ /* 0x001064000800017f */
[----:B-1----:R-:W-:Y:S05]  /*9090*/  @!P0 NANOSLEEP.SYNCS 0x989680 ;  /* 0x009896800000895d */ /* 0x002fea0003900000 */
[----:B------:R-:W1:Y:S02]  /*90a0*/  @!P0 SYNCS.PHASECHK.TRANS64 P0, [R6+URZ], R5 ;  /* 0x00000005060085a7 */ /* 0x000e64000800007f */
[----:B-1----:R-:W-:Y:S05]  /*90b0*/  @!P0 BRA `(.L_x_138) ;  /* 0xfffffffc00f08947 */ /* 0x002fea000383ffff */
[----:B------:R-:W-:Y:S05]  /*90c0*/  BRA `(.L_x_203) ;  /* 0xffffffe000247947 */ /* 0x000fea000383ffff */
.L_x_139:
[----:B0-----:R0:W1:Y:S02]  /*90d0*/  SYNCS.PHASECHK.TRANS64.TRYWAIT P0, [R7+URZ], R4 ;  /* 0x00000004070075a7 */ /* 0x001064000800017f */
[----:B-1----:R-:W-:Y:S05]  /*90e0*/  @!P0 NANOSLEEP.SYNCS 0x989680 ;  /* 0x009896800000895d */ /* 0x002fea0003900000 */
[----:B------:R-:W1:Y:S02]  /*90f0*/  @!P0 SYNCS.PHASECHK.TRANS64 P0, [R7+URZ], R4 ;  /* 0x00000004070085a7 */ /* 0x000e64000800007f */
[----:B-1----:R-:W-:Y:S05]  /*9100*/  @!P0 BRA `(.L_x_139) ;  /* 0xfffffffc00f08947 */ /* 0x002fea000383ffff */
[----:B------:R-:W-:Y:S05]  /*9110*/  BRA `(.L_x_204) ;  /* 0xffffffe000347947 */ /* 0x000fea000383ffff */
.L_x_140:
[----:B0-----:R0:W1:Y:S02]  /*9120*/  SYNCS.PHASECHK.TRANS64.TRYWAIT P0, [R6+URZ], R5 ;  /* 0x00000005060075a7 */ /* 0x001064000800017f */
[----:B-1----:R-:W-:Y:S05]  /*9130*/  @!P0 NANOSLEEP.SYNCS 0x989680 ;  /* 0x009896800000895d */ /* 0x002fea0003900000 */
[----:B------:R-:W1:Y:S02]  /*9140*/  @!P0 SYNCS.PHASECHK.TRANS64 P0, [R6+URZ], R5 ;  /* 0x00000005060085a7 */ /* 0x000e64000800007f */
[----:B-1----:R-:W-:Y:S05]  /*9150*/  @!P0 BRA `(.L_x_140) ;  /* 0xfffffffc00f08947 */ /* 0x002fea000383ffff */
[----:B------:R-:W-:Y:S05]  /*9160*/  BRA `(.L_x_205) ;  /* 0xffffffe000447947 */ /* 0x000fea000383ffff */
.L_x_141:
[----:B0-----:R0:W1:Y:S02]  /*9170*/  SYNCS.PHASECHK.TRANS64.TRYWAIT P0, [R7+URZ], R4 ;  /* 0x00000004070075a7 */ /* 0x001064000800017f */
[----:B-1----:R-:W-:Y:S05]  /*9180*/  @!P0 NANOSLEEP.SYNCS 0x989680 ;  /* 0x009896800000895d */ /* 0x002fea0003900000 */
[----:B------:R-:W1:Y:S02]  /*9190*/  @!P0 SYNCS.PHASECHK.TRANS64 P0, [R7+URZ], R4 ;  /* 0x00000004070085a7 */ /* 0x000e64000800007f */
[----:B-1----:R-:W-:Y:S05]  /*91a0*/  @!P0 BRA `(.L_x_141) ;  /* 0xfffffffc00f08947 */ /* 0x002fea000383ffff */
[----:B------:R-:W-:Y:S05]  /*91b0*/  BRA `(.L_x_206) ;  /* 0xffffffe000547947 */ /* 0x000fea000383ffff */
.L_x_142:
[----:B0-----:R0:W1:Y:S02]  /*91c0*/  SYNCS.PHASECHK.TRANS64.TRYWAIT P0, [R6+URZ], R5 ;  /* 0x00000005060075a7 */ /* 0x001064000800017f */
[----:B-1----:R-:W-:Y:S05]  /*91d0*/  @!P0 NANOSLEEP.SYNCS 0x989680 ;  /* 0x009896800000895d */ /* 0x002fea0003900000 */
[----:B------:R-:W1:Y:S02]  /*91e0*/  @!P0 SYNCS.PHASECHK.TRANS64 P0, [R6+URZ], R5 ;  /* 0x00000005060085a7 */ /* 0x000e64000800007f */
[----:B-1----:R-:W-:Y:S05]  /*91f0*/  @!P0 BRA `(.L_x_142) ;  /* 0xfffffffc00f08947 */ /* 0x002fea000383ffff */
[----:B------:R-:W-:Y:S05]  /*9200*/  BRA `(.L_x_207) ;  /* 0xffffffe000647947 */ /* 0x000fea000383ffff */
.L_x_143:
[----:B0-----:R0:W1:Y:S02]  /*9210*/  SYNCS.PHASECHK.TRANS64.TRYWAIT P0, [R7+URZ], R4 ;  /* 0x00000004070075a7 */ /* 0x001064000800017f */
[----:B-1----:R-:W-:Y:S05]  /*9220*/  @!P0 NANOSLEEP.SYNCS 0x989680 ;  /* 0x009896800000895d */ /* 0x002fea0003900000 */
[----:B------:R-:W1:Y:S02]  /*9230*/  @!P0 SYNCS.PHASECHK.TRANS64 P0, [R7+URZ], R4 ;  /* 0x00000004070085a7 */ /* 0x000e64000800007f */
[----:B-1----:R-:W-:Y:S05]  /*9240*/  @!P0 BRA `(.L_x_143) ;  /* 0xfffffffc00f08947 */ /* 0x002fea000383ffff */
[----:B------:R-:W-:Y:S05]  /*9250*/  BRA `(.L_x_208) ;  /* 0xffffffe000747947 */ /* 0x000fea000383ffff */
.L_x_144:
[----:B0-----:R0:W1:Y:S02]  /*9260*/  SYNCS.PHASECHK.TRANS64.TRYWAIT P0, [R6+URZ], R5 ;  /* 0x00000005060075a7 */ /* 0x001064000800017f */
[----:B-1----:R-:W-:Y:S05]  /*9270*/  @!P0 NANOSLEEP.SYNCS 0x989680 ;  /* 0x009896800000895d */ /* 0x002fea0003900000 */
[----:B------:R-:W1:Y:S02]  /*9280*/  @!P0 SYNCS.PHASECHK.TRANS64 P0, [R6+URZ], R5 ;  /* 0x00000005060085a7 */ /* 0x000e64000800007f */
[----:B-1----:R-:W-:Y:S05]  /*9290*/  @!P0 BRA `(.L_x_144) ;  /* 0xfffffffc00f08947 */ /* 0x002fea000383ffff */
[----:B------:R-:W-:Y:S05]  /*92a0*/  BRA `(.L_x_209) ;  /* 0xffffffe000847947 */ /* 0x000fea000383ffff */
.L_x_145:
[----:B0-----:R0:W1:Y:S02]  /*92b0*/  SYNCS.PHASECHK.TRANS64.TRYWAIT P0, [R7+URZ], R4 ;  /* 0x00000004070075a7 */ /* 0x001064000800017f */
[----:B-1----:R-:W-:Y:S05]  /*92c0*/  @!P0 NANOSLEEP.SYNCS 0x989680 ;  /* 0x009896800000895d */ /* 0x002fea0003900000 */
[----:B------:R-:W1:Y:S02]  /*92d0*/  @!P0 SYNCS.PHASECHK.TRANS64 P0, [R7+URZ], R4 ;  /* 0x00000004070085a7 */ /* 0x000e64000800007f */
[----:B-1----:R-:W-:Y:S05]  /*92e0*/  @!P0 BRA `(.L_x_145) ;  /* 0xfffffffc00f08947 */ /* 0x002fea000383ffff */
[----:B------:R-:W-:Y:S05]  /*92f0*/  BRA `(.L_x_210) ;  /* 0xffffffe000947947 */ /* 0x000fea000383ffff */
.L_x_146:
[----:B0-----:R0:W1:Y:S02]  /*9300*/  SYNCS.PHASECHK.TRANS64.TRYWAIT P0, [R6+URZ], R5 ;  /* 0x00000005060075a7 */ /* 0x001064000800017f */
[----:B-1----:R-:W-:Y:S05]  /*9310*/  @!P0 NANOSLEEP.SYNCS 0x989680 ;  /* 0x009896800000895d */ /* 0x002fea0003900000 */
[----:B------:R-:W1:Y:S02]  /*9320*/  @!P0 SYNCS.PHASECHK.TRANS64 P0, [R6+URZ], R5 ;  /* 0x00000005060085a7 */ /* 0x000e64000800007f */
[----:B-1----:R-:W-:Y:S05]  /*9330*/  @!P0 BRA `(.L_x_146) ;  /* 0xfffffffc00f08947 */ /* 0x002fea000383ffff */
[----:B------:R-:W-:Y:S05]  /*9340*/  BRA `(.L_x_211) ;  /* 0xffffffe000a47947 */ /* 0x000fea000383ffff */
.L_x_147:
[----:B0-----:R0:W1:Y:S02]  /*9350*/  SYNCS.PHASECHK.TRANS64.TRYWAIT P0, [R7+URZ], R4 ;  /* 0x00000004070075a7 */ /* 0x001064000800017f */
[----:B-1----:R-:W-:Y:S05]  /*9360*/  @!P0 NANOSLEEP.SYNCS 0x989680 ;  /* 0x009896800000895d */ /* 0x002fea0003900000 */
[----:B------:R-:W1:Y:S02]  /*9370*/  @!P0 SYNCS.PHASECHK.TRANS64 P0, [R7+URZ], R4 ;  /* 0x00000004070085a7 */ /* 0x000e64000800007f */
[----:B-1----:R-:W-:Y:S05]  /*9380*/  @!P0 BRA `(.L_x_147) ;  /* 0xfffffffc00f08947 */ /* 0x002fea000383ffff */
[----:B------:R-:W-:Y:S05]  /*9390*/  BRA `(.L_x_212) ;  /* 0xffffffe000b47947 */ /* 0x000fea000383ffff */
.L_x_148:
[----:B0-----:R0:W1:Y:S02]  /*93a0*/  SYNCS.PHASECHK.TRANS64.TRYWAIT P0, [R6+URZ], R5 ;  /* 0x00000005060075a7 */ /* 0x001064000800017f */
[----:B-1----:R-:W-:Y:S05]  /*93b0*/  @!P0 NANOSLEEP.SYNCS 0x989680 ;  /* 0x009896800000895d */ /* 0x002fea0003900000 */
[----:B------:R-:W1:Y:S02]  /*93c0*/  @!P0 SYNCS.PHASECHK.TRANS64 P0, [R6+URZ], R5 ;  /* 0x00000005060085a7 */ /* 0x000e64000800007f */
[----:B-1----:R-:W-:Y:S05]  /*93d0*/  @!P0 BRA `(.L_x_148) ;  /* 0xfffffffc00f08947 */ /* 0x002fea000383ffff */
[----:B------:R-:W-:Y:S05]  /*93e0*/  BRA `(.L_x_213) ;  /* 0xffffffe000c47947 */ /* 0x000fea000383ffff */
.L_x_149:
[----:B0-----:R0:W1:Y:S02]  /*93f0*/  SYNCS.PHASECHK.TRANS64.TRYWAIT P0, [R7+URZ], R4 ;  /* 0x00000004070075a7 */ /* 0x001064000800017f */
[----:B-1----:R-:W-:Y:S05]  /*9400*/  @!P0 NANOSLEEP.SYNCS 0x989680 ;  /* 0x009896800000895d */ /* 0x002fea0003900000 */
[----:B------:R-:W1:Y:S02]  /*9410*/  @!P0 SYNCS.PHASECHK.TRANS64 P0, [R7+URZ], R4 ;  /* 0x00000004070085a7 */ /* 0x000e64000800007f */
[----:B-1----:R-:W-:Y:S05]  /*9420*/  @!P0 BRA `(.L_x_149) ;  /* 0xfffffffc00f08947 */ /* 0x002fea000383ffff */
[----:B------:R-:W-:Y:S05]  /*9430*/  BRA `(.L_x_214) ;  /* 0xffffffe000d47947 */ /* 0x000fea000383ffff */
.L_x_150:
[----:B0-----:R0:W1:Y:S02]  /*9440*/  SYNCS.PHASECHK.TRANS64.TRYWAIT P0, [R6+URZ], R5 ;  /* 0x00000005060075a7 */ /* 0x001064000800017f */
[----:B-1----:R-:W-:Y:S05]  /*9450*/  @!P0 NANOSLEEP.SYNCS 0x989680 ;  /* 0x009896800000895d */ /* 0x002fea0003900000 */
[----:B------:R-:W1:Y:S02]  /*9460*/  @!P0 SYNCS.PHASECHK.TRANS64 P0, [R6+URZ], R5 ;  /* 0x00000005060085a7 */ /* 0x000e64000800007f */
[----:B-1----:R-:W-:Y:S05]  /*9470*/  @!P0 BRA `(.L_x_150) ;  /* 0xfffffffc00f08947 */ /* 0x002fea000383ffff */
[----:B------:R-:W-:Y:S05]  /*9480*/  BRA `(.L_x_215) ;  /* 0xffffffe000e47947 */ /* 0x000fea000383ffff */
.L_x_151:
[----:B0-----:R0:W1:Y:S02]  /*9490*/  SYNCS.PHASECHK.TRANS64.TRYWAIT P0, [R7+URZ], R4 ;  /* 0x00000004070075a7 */ /* 0x001064000800017f */
[----:B-1----:R-:W-:Y:S05]  /*94a0*/  @!P0 NANOSLEEP.SYNCS 0x989680 ;  /* 0x009896800000895d */ /* 0x002fea0003900000 */
[----:B------:R-:W1:Y:S02]  /*94b0*/  @!P0 SYNCS.PHASECHK.TRANS64 P0, [R7+URZ], R4 ;  /* 0x00000004070085a7 */ /* 0x000e64000800007f */
[----:B-1----:R-:W-:Y:S05]  /*94c0*/  @!P0 BRA `(.L_x_151) ;  /* 0xfffffffc00f08947 */ /* 0x002fea000383ffff */
[----:B------:R-:W-:Y:S05]  /*94d0*/  BRA `(.L_x_216) ;  /* 0xffffffe000f47947 */ /* 0x000fea000383ffff */
.L_x_152:
[----:B0-----:R0:W1:Y:S02]  /*94e0*/  SYNCS.PHASECHK.TRANS64.TRYWAIT P0, [R6+URZ], R5 ;  /* 0x00000005060075a7 */ /* 0x001064000800017f */
[----:B-1----:R-:W-:Y:S05]  /*94f0*/  @!P0 NANOSLEEP.SYNCS 0x989680 ;  /* 0x009896800000895d */ /* 0x002fea0003900000 */
[----:B------:R-:W1:Y:S02]  /*9500*/  @!P0 SYNCS.PHASECHK.TRANS64 P0, [R6+URZ], R5 ;  /* 0x00000005060085a7 */ /* 0x000e64000800007f */
[----:B-1----:R-:W-:Y:S05]  /*9510*/  @!P0 BRA `(.L_x_152) ;  /* 0xfffffffc00f08947 */ /* 0x002fea000383ffff */
[----:B------:R-:W-:Y:S05]  /*9520*/  BRA `(.L_x_217) ;  /* 0xffffffe400047947 */ /* 0x000fea000383ffff */
.L_x_153:
[----:B0-----:R0:W1:Y:S02]  /*9530*/  SYNCS.PHASECHK.TRANS64.TRYWAIT P0, [R7+URZ], R4 ;  /* 0x00000004070075a7 */ /* 0x001064000800017f */
[----:B-1----:R-:W-:Y:S05]  /*9540*/  @!P0 NANOSLEEP.SYNCS 0x989680 ;  /* 0x009896800000895d */ /* 0x002fea0003900000 */
[----:B------:R-:W1:Y:S02]  /*9550*/  @!P0 SYNCS.PHASECHK.TRANS64 P0, [R7+URZ], R4 ;  /* 0x00000004070085a7 */ /* 0x000e64000800007f */
[----:B-1----:R-:W-:Y:S05]  /*9560*/  @!P0 BRA `(.L_x_153) ;  /* 0xfffffffc00f08947 */ /* 0x002fea000383ffff */
[----:B------:R-:W-:Y:S05]  /*9570*/  BRA `(.L_x_218) ;  /* 0xffffffe400147947 */ /* 0x000fea000383ffff */
.L_x_154:
[----:B0-----:R0:W1:Y:S02]  /*9580*/  SYNCS.PHASECHK.TRANS64.TRYWAIT P0, [R6+URZ], R5 ;  /* 0x00000005060075a7 */ /* 0x001064000800017f */
[----:B-1----:R-:W-:Y:S05]  /*9590*/  @!P0 NANOSLEEP.SYNCS 0x989680 ;  /* 0x009896800000895d */ /* 0x002fea0003900000 */
[----:B------:R-:W1:Y:S02]  /*95a0*/  @!P0 SYNCS.PHASECHK.TRANS64 P0, [R6+URZ], R5 ;  /* 0x00000005060085a7 */ /* 0x000e64000800007f */
[----:B-1----:R-:W-:Y:S05]  /*95b0*/  @!P0 BRA `(.L_x_154) ;  /* 0xfffffffc00f08947 */ /* 0x002fea000383ffff */
[----:B------:R-:W-:Y:S05]  /*95c0*/  BRA `(.L_x_219) ;  /* 0xffffffe400247947 */ /* 0x000fea000383ffff */
.L_x_155:
[----:B0-----:R0:W1:Y:S02]  /*95d0*/  SYNCS.PHASECHK.TRANS64.TRYWAIT P0, [R7+URZ], R4 ;  /* 0x00000004070075a7 */ /* 0x001064000800017f */
[----:B-1----:R-:W-:Y:S05]  /*95e0*/  @!P0 NANOSLEEP.SYNCS 0x989680 ;  /* 0x009896800000895d */ /* 0x002fea0003900000 */
[----:B------:R-:W1:Y:S02]  /*95f0*/  @!P0 SYNCS.PHASECHK.TRANS64 P0, [R7+URZ], R4 ;  /* 0x00000004070085a7 */ /* 0x000e64000800007f */
[----:B-1----:R-:W-:Y:S05]  /*9600*/  @!P0 BRA `(.L_x_155) ;  /* 0xfffffffc00f08947 */ /* 0x002fea000383ffff */
[----:B------:R-:W-:Y:S05]  /*9610*/  BRA `(.L_x_220) ;  /* 0xffffffe400347947 */ /* 0x000fea000383ffff */
.L_x_156:
[----:B0-----:R0:W1:Y:S02]  /*9620*/  SYNCS.PHASECHK.TRANS64.TRYWAIT P0, [R6+URZ], R5 ;  /* 0x00000005060075a7 */ /* 0x001064000800017f */
[----:B-1----:R-:W-:Y:S05]  /*9630*/  @!P0 NANOSLEEP.SYNCS 0x989680 ;  /* 0x009896800000895d */ /* 0x002fea0003900000 */
[----:B------:R-:W1:Y:S02]  /*9640*/  @!P0 SYNCS.PHASECHK.TRANS64 P0, [R6+URZ], R5 ;  /* 0x00000005060085a7 */ /* 0x000e64000800007f */
[----:B-1----:R-:W-:Y:S05]  /*9650*/  @!P0 BRA `(.L_x_156) ;  /* 0xfffffffc00f08947 */ /* 0x002fea000383ffff */
[----:B------:R-:W-:Y:S05]  /*9660*/  BRA `(.L_x_221) ;  /* 0xffffffe400447947 */ /* 0x000fea000383ffff */
.L_x_157:
[----:B0-----:R0:W1:Y:S02]  /*9670*/  SYNCS.PHASECHK.TRANS64.TRYWAIT P0, [R7+URZ], R4 ;  /* 0x00000004070075a7 */ /* 0x001064000800017f */
[----:B-1----:R-:W-:Y:S05]  /*9680*/  @!P0 NANOSLEEP.SYNCS 0x989680 ;  /* 0x009896800000895d */ /* 0x002fea0003900000 */
[----:B------:R-:W1:Y:S02]  /*9690*/  @!P0 SYNCS.PHASECHK.TRANS64 P0, [R7+URZ], R4 ;  /* 0x00000004070085a7 */ /* 0x000e64000800007f */
[----:B-1----:R-:W-:Y:S05]  /*96a0*/  @!P0 BRA `(.L_x_157) ;  /* 0xfffffffc00f08947 */ /* 0x002fea000383ffff */
[----:B------:R-:W-:Y:S05]  /*96b0*/  BRA `(.L_x_222) ;  /* 0xffffffe400547947 */ /* 0x000fea000383ffff */
.L_x_158:
[----:B0-----:R0:W1:Y:S02]  /*96c0*/  SYNCS.PHASECHK.TRANS64.TRYWAIT P0, [R6+URZ], R5 ;  /* 0x00000005060075a7 */ /* 0x001064000800017f */
[----:B-1----:R-:W-:Y:S05]  /*96d0*/  @!P0 NANOSLEEP.SYNCS 0x989680 ;  /* 0x009896800000895d */ /* 0x002fea0003900000 */
[----:B------:R-:W1:Y:S02]  /*96e0*/  @!P0 SYNCS.PHASECHK.TRANS64 P0, [R6+URZ], R5 ;  /* 0x00000005060085a7 */ /* 0x000e64000800007f */
[----:B-1----:R-:W-:Y:S05]  /*96f0*/  @!P0 BRA `(.L_x_158) ;  /* 0xfffffffc00f08947 */ /* 0x002fea000383ffff */
[----:B------:R-:W-:Y:S05]  /*9700*/  BRA `(.L_x_223) ;  /* 0xffffffe400647947 */ /* 0x000fea000383ffff */
.L_x_159:
[----:B0-----:R0:W1:Y:S02]  /*9710*/  SYNCS.PHASECHK.TRANS64.TRYWAIT P0, [R7+URZ], R4 ;  /* 0x00000004070075a7 */ /* 0x001064000800017f */
[----:B-1----:R-:W-:Y:S05]  /*9720*/  @!P0 NANOSLEEP.SYNCS 0x989680 ;  /* 0x009896800000895d */ /* 0x002fea0003900000 */
[----:B------:R-:W1:Y:S02]  /*9730*/  @!P0 SYNCS.PHASECHK.TRANS64 P0, [R7+URZ], R4 ;  /* 0x00000004070085a7 */ /* 0x000e64000800007f */
[----:B-1----:R-:W-:Y:S05]  /*9740*/  @!P0 BRA `(.L_x_159) ;  /* 0xfffffffc00f08947 */ /* 0x002fea000383ffff */
[----:B------:R-:W-:Y:S05]  /*9750*/  BRA `(.L_x_224) ;  /* 0xffffffe400747947 */ /* 0x000fea000383ffff */
.L_x_160:
[----:B0-----:R0:W1:Y:S02]  /*9760*/  SYNCS.PHASECHK.TRANS64.TRYWAIT P0, [R6+URZ], R5 ;  /* 0x00000005060075a7 */ /* 0x001064000800017f */
[----:B-1----:R-:W-:Y:S05]  /*9770*/  @!P0 NANOSLEEP.SYNCS 0x989680 ;  /* 0x009896800000895d */ /* 0x002fea0003900000 */
[----:B------:R-:W1:Y:S02]  /*9780*/  @!P0 SYNCS.PHASECHK.TRANS64 P0, [R6+URZ], R5 ;  /* 0x00000005060085a7 */ /* 0x000e64000800007f */
[----:B-1----:R-:W-:Y:S05]  /*9790*/  @!P0 BRA `(.L_x_160) ;  /* 0xfffffffc00f08947 */ /* 0x002fea000383ffff */
[----:B------:R-:W-:Y:S05]  /*97a0*/  BRA `(.L_x_225) ;  /* 0xffffffe400847947 */ /* 0x000fea000383ffff */
.L_x_161:
[----:B0-----:R0:W1:Y:S02]  /*97b0*/  SYNCS.PHASECHK.TRANS64.TRYWAIT P0, [R7+URZ], R4 ;  /* 0x00000004070075a7 */ /* 0x001064000800017f */
[----:B-1----:R-:W-:Y:S05]  /*97c0*/  @!P0 NANOSLEEP.SYNCS 0x989680 ;  /* 0x009896800000895d */ /* 0x002fea0003900000 */
[----:B------:R-:W1:Y:S02]  /*97d0*/  @!P0 SYNCS.PHASECHK.TRANS64 P0, [R7+URZ], R4 ;  /* 0x00000004070085a7 */ /* 0x000e64000800007f */
[----:B-1----:R-:W-:Y:S05]  /*97e0*/  @!P0 BRA `(.L_x_161) ;  /* 0xfffffffc00f08947 */ /* 0x002fea000383ffff */
[----:B------:R-:W-:Y:S05]  /*97f0*/  BRA `(.L_x_226) ;  /* 0xffffffe400947947 */ /* 0x000fea000383ffff */
.L_x_162:
[----:B0-----:R0:W1:Y:S02]  /*9800*/  SYNCS.PHASECHK.TRANS64.TRYWAIT P0, [R6+URZ], R5 ;  /* 0x00000005060075a7 */ /* 0x001064000800017f */
[----:B-1----:R-:W-:Y:S05]  /*9810*/  @!P0 NANOSLEEP.SYNCS 0x989680 ;  /* 0x009896800000895d */ /* 0x002fea0003900000 */
[----:B------:R-:W1:Y:S02]  /*9820*/  @!P0 SYNCS.PHASECHK.TRANS64 P0, [R6+URZ], R5 ;  /* 0x00000005060085a7 */ /* 0x000e64000800007f */
[----:B-1----:R-:W-:Y:S05]  /*9830*/  @!P0 BRA `(.L_x_162) ;  /* 0xfffffffc00f08947 */ /* 0x002fea000383ffff */
[----:B------:R-:W-:Y:S05]  /*9840*/  BRA `(.L_x_227) ;  /* 0xffffffe400a47947 */ /* 0x000fea000383ffff */
.L_x_163:
[----:B0-----:R0:W1:Y:S02]  /*9850*/  SYNCS.PHASECHK.TRANS64.TRYWAIT P0, [R7+URZ], R4 ;  /* 0x00000004070075a7 */ /* 0x001064000800017f */
[----:B-1----:R-:W-:Y:S05]  /*9860*/  @!P0 NANOSLEEP.SYNCS 0x989680 ;  /* 0x009896800000895d */ /* 0x002fea0003900000 */
[----:B------:R-:W1:Y:S02]  /*9870*/  @!P0 SYNCS.PHASECHK.TRANS64 P0, [R7+URZ], R4 ;  /* 0x00000004070085a7 */ /* 0x000e64000800007f */
[----:B-1----:R-:W-:Y:S05]  /*9880*/  @!P0 BRA `(.L_x_163) ;  /* 0xfffffffc00f08947 */ /* 0x002fea000383ffff */
[----:B------:R-:W-:Y:S05]  /*9890*/  BRA `(.L_x_228) ;  /* 0xffffffe400b47947 */ /* 0x000fea000383ffff */
.L_x_164:
[----:B0-----:R0:W1:Y:S02]  /*98a0*/  SYNCS.PHASECHK.TRANS64.TRYWAIT P0, [R6+URZ], R5 ;  /* 0x00000005060075a7 */ /* 0x001064000800017f */
[----:B-1----:R-:W-:Y:S05]  /*98b0*/  @!P0 NANOSLEEP.SYNCS 0x989680 ;  /* 0x009896800000895d */ /* 0x002fea0003900000 */
[----:B------:R-:W1:Y:S02]  /*98c0*/  @!P0 SYNCS.PHASECHK.TRANS64 P0, [R6+URZ], R5 ;  /* 0x00000005060085a7 */ /* 0x000e64000800007f */
[----:B-1----:R-:W-:Y:S05]  /*98d0*/  @!P0 BRA `(.L_x_164) ;  /* 0xfffffffc00f08947 */ /* 0x002fea000383ffff */
[----:B------:R-:W-:Y:S05]  /*98e0*/  BRA `(.L_x_229) ;  /* 0xffffffe400c47947 */ /* 0x000fea000383ffff */
.L_x_165:
[----:B0-----:R0:W1:Y:S02]  /*98f0*/  SYNCS.PHASECHK.TRANS64.TRYWAIT P0, [R7+URZ], R4 ;  /* 0x00000004070075a7 */ /* 0x001064000800017f */
[----:B-1----:R-:W-:Y:S05]  /*9900*/  @!P0 NANOSLEEP.SYNCS 0x989680 ;  /* 0x009896800000895d */ /* 0x002fea0003900000 */
[----:B------:R-:W1:Y:S02]  /*9910*/  @!P0 SYNCS.PHASECHK.TRANS64 P0, [R7+URZ], R4 ;  /* 0x00000004070085a7 */ /* 0x000e64000800007f */
[----:B-1----:R-:W-:Y:S05]  /*9920*/  @!P0 BRA `(.L_x_165) ;  /* 0xfffffffc00f08947 */ /* 0x002fea000383ffff */
[----:B------:R-:W-:Y:S05]  /*9930*/  BRA `(.L_x_230) ;  /* 0xffffffe400d47947 */ /* 0x000fea000383ffff */
.L_x_166:
[----:B0-----:R0:W1:Y:S02]  /*9940*/  SYNCS.PHASECHK.TRANS64.TRYWAIT P0, [R6+URZ], R5 ;  /* 0x00000005060075a7 */ /* 0x001064000800017f */
[----:B-1----:R-:W-:Y:S05]  /*9950*/  @!P0 NANOSLEEP.SYNCS 0x989680 ;  /* 0x009896800000895d */ /* 0x002fea0003900000 */
[----:B------:R-:W1:Y:S02]  /*9960*/  @!P0 SYNCS.PHASECHK.TRANS64 P0, [R6+URZ], R5 ;  /* 0x00000005060085a7 */ /* 0x000e64000800007f */
[----:B-1----:R-:W-:Y:S05]  /*9970*/  @!P0 BRA `(.L_x_166) ;  /* 0xfffffffc00f08947 */ /* 0x002fea000383ffff */
[----:B------:R-:W-:Y:S05]  /*9980*/  BRA `(.L_x_231) ;  /* 0xffffffe400e47947 */ /* 0x000fea000383ffff */
.L_x_167:
[----:B0-----:R0:W1:Y:S02]  /*9990*/  SYNCS.PHASECHK.TRANS64.TRYWAIT P0, [R7+URZ], R4 ;  /* 0x00000004070075a7 */ /* 0x001064000800017f */
[----:B-1----:R-:W-:Y:S05]  /*99a0*/  @!P0 NANOSLEEP.SYNCS 0x989680 ;  /* 0x009896800000895d */ /* 0x002fea0003900000 */
[----:B------:R-:W1:Y:S02]  /*99b0*/  @!P0 SYNCS.PHASECHK.TRANS64 P0, [R7+URZ], R4 ;  /* 0x00000004070085a7 */ /* 0x000e64000800007f */
[----:B-1----:R-:W-:Y:S05]  /*99c0*/  @!P0 BRA `(.L_x_167) ;  /* 0xfffffffc00f08947 */ /* 0x002fea000383ffff */
[----:B------:R-:W-:Y:S05]  /*99d0*/  BRA `(.L_x_232) ;  /* 0xffffffe400f47947 */ /* 0x000fea000383ffff */
.L_x_168:
[----:B0-----:R0:W1:Y:S02]  /*99e0*/  SYNCS.PHASECHK.TRANS64.TRYWAIT P0, [R6+URZ], R5 ;  /* 0x00000005060075a7 */ /* 0x001064000800017f */
[----:B-1----:R-:W-:Y:S05]  /*99f0*/  @!P0 NANOSLEEP.SYNCS 0x989680 ;  /* 0x009896800000895d */ /* 0x002fea0003900000 */
[----:B------:R-:W1:Y:S02]  /*9a00*/  @!P0 SYNCS.PHASECHK.TRANS64 P0, [R6+URZ], R5 ;  /* 0x00000005060085a7 */ /* 0x000e64000800007f */
[----:B-1----:R-:W-:Y:S05]  /*9a10*/  @!P0 BRA `(.L_x_168) ;  /* 0xfffffffc00f08947 */ /* 0x002fea000383ffff */
[----:B------:R-:W-:Y:S05]  /*9a20*/  BRA `(.L_x_233) ;  /* 0xffffffe800047947 */ /* 0x000fea000383ffff */
.L_x_169:
[----:B0-----:R0:W1:Y:S02]  /*9a30*/  SYNCS.PHASECHK.TRANS64.TRYWAIT P0, [R7+URZ], R4 ;  /* 0x00000004070075a7 */ /* 0x001064000800017f */
[----:B-1----:R-:W-:Y:S05]  /*9a40*/  @!P0 NANOSLEEP.SYNCS 0x989680 ;  /* 0x009896800000895d */ /* 0x002fea0003900000 */
[----:B------:R-:W1:Y:S02]  /*9a50*/  @!P0 SYNCS.PHASECHK.TRANS64 P0, [R7+URZ], R4 ;  /* 0x00000004070085a7 */ /* 0x000e64000800007f */
[----:B-1----:R-:W-:Y:S05]  /*9a60*/  @!P0 BRA `(.L_x_169) ;  /* 0xfffffffc00f08947 */ /* 0x002fea000383ffff */
[----:B------:R-:W-:Y:S05]  /*9a70*/  BRA `(.L_x_234) ;  /* 0xffffffe800147947 */ /* 0x000fea000383ffff */
.L_x_170:
[----:B0-----:R0:W1:Y:S02]  /*9a80*/  SYNCS.PHASECHK.TRANS64.TRYWAIT P0, [R6+URZ], R5 ;  /* 0x00000005060075a7 */ /* 0x001064000800017f */
[----:B-1----:R-:W-:Y:S05]  /*9a90*/  @!P0 NANOSLEEP.SYNCS 0x989680 ;  /* 0x009896800000895d */ /* 0x002fea0003900000 */
[----:B------:R-:W1:Y:S02]  /*9aa0*/  @!P0 SYNCS.PHASECHK.TRANS64 P0, [R6+URZ], R5 ;  /* 0x00000005060085a7 */ /* 0x000e64000800007f */
[----:B-1----:R-:W-:Y:S05]  /*9ab0*/  @!P0 BRA `(.L_x_170) ;  /* 0xfffffffc00f08947 */ /* 0x002fea000383ffff */
[----:B------:R-:W-:Y:S05]  /*9ac0*/  BRA `(.L_x_235) ;  /* 0xffffffe800247947 */ /* 0x000fea000383ffff */
.L_x_171:
[----:B0-----:R0:W1:Y:S02]  /*9ad0*/  SYNCS.PHASECHK.TRANS64.TRYWAIT P0, [R7+URZ], R4 ;  /* 0x00000004070075a7 */ /* 0x001064000800017f */
[----:B-1----:R-:W-:Y:S05]  /*9ae0*/  @!P0 NANOSLEEP.SYNCS 0x989680 ;  /* 0x009896800000895d */ /* 0x002fea0003900000 */
[----:B------:R-:W1:Y:S02]  /*9af0*/  @!P0 SYNCS.PHASECHK.TRANS64 P0, [R7+URZ], R4 ;  /* 0x00000004070085a7 */ /* 0x000e64000800007f */
[----:B-1----:R-:W-:Y:S05]  /*9b00*/  @!P0 BRA `(.L_x_171) ;  /* 0xfffffffc00f08947 */ /* 0x002fea000383ffff */
[----:B------:R-:W-:Y:S05]  /*9b10*/  BRA `(.L_x_236) ;  /* 0xffffffe800347947 */ /* 0x000fea000383ffff */
.L_x_172:
[----:B0-----:R0:W1:Y:S02]  /*9b20*/  SYNCS.PHASECHK.TRANS64.TRYWAIT P0, [R6+URZ], R5 ;  /* 0x00000005060075a7 */ /* 0x001064000800017f */
[----:B-1----:R-:W-:Y:S05]  /*9b30*/  @!P0 NANOSLEEP.SYNCS 0x989680 ;  /* 0x009896800000895d */ /* 0x002fea0003900000 */
[----:B------:R-:W1:Y:S02]  /*9b40*/  @!P0 SYNCS.PHASECHK.TRANS64 P0, [R6+URZ], R5 ;  /* 0x00000005060085a7 */ /* 0x000e64000800007f */
[----:B-1----:R-:W-:Y:S05]  /*9b50*/  @!P0 BRA `(.L_x_172) ;  /* 0xfffffffc00f08947 */ /* 0x002fea000383ffff */
[----:B------:R-:W-:Y:S05]  /*9b60*/  BRA `(.L_x_237) ;  /* 0xffffffe800447947 */ /* 0x000fea000383ffff */
.L_x_173:
[----:B0-----:R0:W1:Y:S02]  /*9b70*/  SYNCS.PHASECHK.TRANS64.TRYWAIT P0, [R7+URZ], R4 ;  /* 0x00000004070075a7 */ /* 0x001064000800017f */
[----:B-1----:R-:W-:Y:S05]  /*9b80*/  @!P0 NANOSLEEP.SYNCS 0x989680 ;  /* 0x009896800000895d */ /* 0x002fea0003900000 */
[----:B------:R-:W1:Y:S02]  /*9b90*/  @!P0 SYNCS.PHASECHK.TRANS64 P0, [R7+URZ], R4 ;  /* 0x00000004070085a7 */ /* 0x000e64000800007f */
[----:B-1----:R-:W-:Y:S05]  /*9ba0*/  @!P0 BRA `(.L_x_173) ;  /* 0xfffffffc00f08947 */ /* 0x002fea000383ffff */
[----:B------:R-:W-:Y:S05]  /*9bb0*/  BRA `(.L_x_238) ;  /* 0xffffffe800547947 */ /* 0x000fea000383ffff */
.L_x_174:
[----:B0-----:R0:W1:Y:S02]  /*9bc0*/  SYNCS.PHASECHK.TRANS64.TRYWAIT P0, [R6+URZ], R5 ;  /* 0x00000005060075a7 */ /* 0x001064000800017f */
[----:B-1----:R-:W-:Y:S05]  /*9bd0*/  @!P0 NANOSLEEP.SYNCS 0x989680 ;  /* 0x009896800000895d */ /* 0x002fea0003900000 */
[----:B------:R-:W1:Y:S02]  /*9be0*/  @!P0 SYNCS.PHASECHK.TRANS64 P0, [R6+URZ], R5 ;  /* 0x00000005060085a7 */ /* 0x000e64000800007f */
[----:B-1----:R-:W-:Y:S05]  /*9bf0*/  @!P0 BRA `(.L_x_174) ;  /* 0xfffffffc00f08947 */ /* 0x002fea000383ffff */
[----:B------:R-:W-:Y:S05]  /*9c00*/  BRA `(.L_x_239) ;  /* 0xffffffe800647947 */ /* 0x000fea000383ffff */
.L_x_175:
[----:B0-----:R0:W1:Y:S02]  /*9c10*/  SYNCS.PHASECHK.TRANS64.TRYWAIT P0, [R7+URZ], R4 ;  /* 0x00000004070075a7 */ /* 0x001064000800017f */
[----:B-1----:R-:W-:Y:S05]  /*9c20*/  @!P0 NANOSLEEP.SYNCS 0x989680 ;  /* 0x009896800000895d */ /* 0x002fea0003900000 */
[----:B------:R-:W1:Y:S02]  /*9c30*/  @!P0 SYNCS.PHASECHK.TRANS64 P0, [R7+URZ], R4 ;  /* 0x00000004070085a7 */ /* 0x000e64000800007f */
[----:B-1----:R-:W-:Y:S05]  /*9c40*/  @!P0 BRA `(.L_x_175) ;  /* 0xfffffffc00f08947 */ /* 0x002fea000383ffff */
[----:B------:R-:W-:Y:S05]  /*9c50*/  BRA `(.L_x_240) ;  /* 0xffffffe800747947 */ /* 0x000fea000383ffff */
.L_x_176:
[----:B0-----:R0:W1:Y:S02]  /*9c60*/  SYNCS.PHASECHK.TRANS64.TRYWAIT P0, [R6+URZ], R5 ;  /* 0x00000005060075a7 */ /* 0x001064000800017f */
[----:B-1----:R-:W-:Y:S05]  /*9c70*/  @!P0 NANOSLEEP.SYNCS 0x989680 ;  /* 0x009896800000895d */ /* 0x002fea0003900000 */
[----:B------:R-:W1:Y:S02]  /*9c80*/  @!P0 SYNCS.PHASECHK.TRANS64 P0, [R6+URZ], R5 ;  /* 0x00000005060085a7 */ /* 0x000e64000800007f */
[----:B-1----:R-:W-:Y:S05]  /*9c90*/  @!P0 BRA `(.L_x_176) ;  /* 0xfffffffc00f08947 */ /* 0x002fea000383ffff */
[----:B------:R-:W-:Y:S05]  /*9ca0*/  BRA `(.L_x_241) ;  /* 0xffffffe800847947 */ /* 0x000fea000383ffff */
.L_x_177:
[----:B0-----:R0:W1:Y:S02]  /*9cb0*/  SYNCS.PHASECHK.TRANS64.TRYWAIT P0, [R7+URZ], R4 ;  /* 0x00000004070075a7 */ /* 0x001064000800017f */
[----:B-1----:R-:W-:Y:S05]  /*9cc0*/  @!P0 NANOSLEEP.SYNCS 0x989680 ;  /* 0x009896800000895d */ /* 0x002fea0003900000 */
[----:B------:R-:W1:Y:S02]  /*9cd0*/  @!P0 SYNCS.PHASECHK.TRANS64 P0, [R7+URZ], R4 ;  /* 0x00000004070085a7 */ /* 0x000e64000800007f */
[----:B-1----:R-:W-:Y:S05]  /*9ce0*/  @!P0 BRA `(.L_x_177) ;  /* 0xfffffffc00f08947 */ /* 0x002fea000383ffff */
[----:B------:R-:W-:Y:S05]  /*9cf0*/  BRA `(.L_x_242) ;  /* 0xffffffe800947947 */ /* 0x000fea000383ffff */
.L_x_178:
[----:B0-----:R0:W1:Y:S02]  /*9d00*/  SYNCS.PHASECHK.TRANS64.TRYWAIT P0, [R6+URZ], R5 ;  /* 0x00000005060075a7 */ /* 0x001064000800017f */
[----:B-1----:R-:W-:Y:S05]  /*9d10*/  @!P0 NANOSLEEP.SYNCS 0x989680 ;  /* 0x009896800000895d */ /* 0x002fea0003900000 */
[----:B------:R-:W1:Y:S02]  /*9d20*/  @!P0 SYNCS.PHASECHK.TRANS64 P0, [R6+URZ], R5 ;  /* 0x00000005060085a7 */ /* 0x000e64000800007f */
[----:B-1----:R-:W-:Y:S05]  /*9d30*/  @!P0 BRA `(.L_x_178) ;  /* 0xfffffffc00f08947 */ /* 0x002fea000383ffff */
[----:B------:R-:W-:Y:S05]  /*9d40*/  BRA `(.L_x_243) ;  /* 0xffffffe800a47947 */ /* 0x000fea000383ffff */
.L_x_179:
[----:B0-----:R0:W1:Y:S02]  /*9d50*/  SYNCS.PHASECHK.TRANS64.TRYWAIT P0, [R7+URZ], R4 ;  /* 0x00000004070075a7 */ /* 0x001064000800017f */
[----:B-1----:R-:W-:Y:S05]  /*9d60*/  @!P0 NANOSLEEP.SYNCS 0x989680 ;  /* 0x009896800000895d */ /* 0x002fea0003900000 */
[----:B------:R-:W1:Y:S02]  /*9d70*/  @!P0 SYNCS.PHASECHK.TRANS64 P0, [R7+URZ], R4 ;  /* 0x00000004070085a7 */ /* 0x000e64000800007f */
[----:B-1----:R-:W-:Y:S05]  /*9d80*/  @!P0 BRA `(.L_x_179) ;  /* 0xfffffffc00f08947 */ /* 0x002fea000383ffff */
[----:B------:R-:W-:Y:S05]  /*9d90*/  BRA `(.L_x_244) ;  /* 0xffffffe800b47947 */ /* 0x000fea000383ffff */
.L_x_180:
[----:B0-----:R0:W1:Y:S02]  /*9da0*/  SYNCS.PHASECHK.TRANS64.TRYWAIT P0, [R6+URZ], R5 ;  /* 0x00000005060075a7 */ /* 0x001064000800017f */
[----:B-1----:R-:W-:Y:S05]  /*9db0*/  @!P0 NANOSLEEP.SYNCS 0x989680 ;  /* 0x009896800000895d */ /* 0x002fea0003900000 */
[----:B------:R-:W1:Y:S02]  /*9dc0*/  @!P0 SYNCS.PHASECHK.TRANS64 P0, [R6+URZ], R5 ;  /* 0x00000005060085a7 */ /* 0x000e64000800007f */
[----:B-1----:R-:W-:Y:S05]  /*9dd0*/  @!P0 BRA `(.L_x_180) ;  /* 0xfffffffc00f08947 */ /* 0x002fea000383ffff */
[----:B------:R-:W-:Y:S05]  /*9de0*/  BRA `(.L_x_245) ;  /* 0xffffffe800c47947 */ /* 0x000fea000383ffff */
.L_x_181:
[----:B0-----:R0:W1:Y:S02]  /*9df0*/  SYNCS.PHASECHK.TRANS64.TRYWAIT P0, [R7+URZ], R4 ;  /* 0x00000004070075a7 */ /* 0x001064000800017f */
[----:B-1----:R-:W-:Y:S05]  /*9e00*/  @!P0 NANOSLEEP.SYNCS 0x989680 ;  /* 0x009896800000895d */ /* 0x002fea0003900000 */
[----:B------:R-:W1:Y:S02]  /*9e10*/  @!P0 SYNCS.PHASECHK.TRANS64 P0, [R7+URZ], R4 ;  /* 0x00000004070085a7 */ /* 0x000e64000800007f */
[----:B-1----:R-:W-:Y:S05]  /*9e20*/  @!P0 BRA `(.L_x_181) ;  /* 0xfffffffc00f08947 */ /* 0x002fea000383ffff */
[----:B------:R-:W-:Y:S05]  /*9e30*/  BRA `(.L_x_246) ;  /* 0xffffffe800d47947 */ /* 0x000fea000383ffff */
.L_x_182:
[----:B-1----:R1:W2:Y:S02]  /*9e40*/  SYNCS.PHASECHK.TRANS64.TRYWAIT P0, [R6+URZ], R5 ;  /* 0x00000005060075a7 */ /* 0x0022a4000800017f */
[----:B--2---:R-:W-:Y:S05]  /*9e50*/  @!P0 NANOSLEEP.SYNCS 0x989680 ;  /* 0x009896800000895d */ /* 0x004fea0003900000 */
[----:B------:R-:W2:Y:S02]  /*9e60*/  @!P0 SYNCS.PHASECHK.TRANS64 P0, [R6+URZ], R5 ;  /* 0x00000005060085a7 */ /* 0x000ea4000800007f */
[----:B--2---:R-:W-:Y:S05]  /*9e70*/  @!P0 BRA `(.L_x_182) ;  /* 0xfffffffc00f08947 */ /* 0x004fea000383ffff */
[----:B------:R-:W-:Y:S05]  /*9e80*/  BRA `(.L_x_247) ;  /* 0xffffffe800dc7947 */ /* 0x000fea000383ffff */
.L_x_248:
[----:B------:R-:W-:-:S00]  /*9e90*/  BRA `(.L_x_248) ;  /* 0xfffffffc00fc7947 */ /* 0x000fc0000383ffff */
[----:B------:R-:W-:-:S00]  /*9ea0*/  NOP ;  /* 0x0000000000007918 */ /* 0x000fc00000000000 */
        /* <DEDUP_REMOVED lines=13> */
.L_x_249:


//--------------------- .nv.shared._ZN7cutlass13device_kernelINS_4gemm6kernel13GemmUniversalIN4cute5tupleIJiiiiEEENS1_10collective13CollectiveMmaINS1_37MainloopSm90TmaGmmaWarpSpecializedFP8ILi56ENS5_IJNS4_1CILi2EEENSA_ILi1EEESC_EEENS1_32KernelTmaWarpSpecializedPingpongEEENS5_IJNSA_ILi64EEESG_NSA_ILi32EEEEEENS_12float_e4m3_tENS5_IJlSC_lEEESJ_SK_NS4_8TiledMMAINS4_8MMA_AtomIJNS4_4SM904GMMA30MMA_64x64x32_F32E4M3E4M3_SS_TNILNSO_7ScaleInE1ELSQ_1EEEEEENS4_6LayoutINS5_IJSC_SC_SC_EEENS5_IJNSA_ILi0EEESV_SV_EEEEENS5_IJNS4_10UnderscoreESY_SY_EEEEENS4_13SM90_TMA_LOADENS4_14ComposedLayoutINS4_7SwizzleILi1ELi4ELi3EEENS4_18smem_ptr_flag_bitsILi8EEENST_INS5_IJNSA_ILi8EEESH_EEENS5_IJSH_SC_EEEEEEEvNS4_8identityENS4_23SM90_TMA_LOAD_MULTICASTES1B_vS1C_EENS_8epilogue10collective6detail29Sm90TmaWarpSpecializedAdapterINS1G_15DefaultEpilogueISJ_SK_SK_NS1F_6thread17LinearCombinationISJ_Li1EffLNS1K_9ScaleType4KindE0ELNS_15FloatRoundStyleE2ESJ_EENS1_15EpilogueDefaultEEEEEvvEEEEvNT_6ParamsE --------------------------
	.section	.nv.shared._ZN7cutlass13device_kernelINS_4gemm6kernel13GemmUniversalIN4cute5tupleIJiiiiEEENS1_10collective13CollectiveMmaINS1_37MainloopSm90TmaGmmaWarpSpecializedFP8ILi56ENS5_IJNS4_1CILi2EEENSA_ILi1EEESC_EEENS1_32KernelTmaWarpSpecializedPingpongEEENS5_IJNSA_ILi64EEESG_NSA_ILi32EEEEEENS_12float_e4m3_tENS5_IJlSC_lEEESJ_SK_NS4_8TiledMMAINS4_8MMA_AtomIJNS4_4SM904GMMA30MMA_64x64x32_F32E4M3E4M3_SS_TNILNSO_7ScaleInE1ELSQ_1EEEEEENS4_6LayoutINS5_IJSC_SC_SC_EEENS5_IJNSA_ILi0EEESV_SV_EEEEENS5_IJNS4_10UnderscoreESY_SY_EEEEENS4_13SM90_TMA_LOADENS4_14ComposedLayoutINS4_7SwizzleILi1ELi4ELi3EEENS4_18smem_ptr_flag_bitsILi8EEENST_INS5_IJNSA_ILi8EEESH_EEENS5_IJSH_SC_EEEEEEEvNS4_8identityENS4_23SM90_TMA_LOAD_MULTICASTES1B_vS1C_EENS_8epilogue10collective6detail29Sm90TmaWarpSpecializedAdapterINS1G_15DefaultEpilogueISJ_SK_SK_NS1F_6thread17LinearCombinationISJ_Li1EffLNS1K_9ScaleType4KindE0ELNS_15FloatRoundStyleE2ESJ_EENS1_15EpilogueDefaultEEEEEvvEEEEvNT_6ParamsE,"aw",@nobits
	.sectionflags	@""
	.align	16
	.zero		1024


//--------------------- .nv.shared.reserved.0     --------------------------
	.section	.nv.shared.reserved.0,"aw",@nobits
	.weak		__nv_reservedSMEM_offset_0_alias
	.size		__nv_reservedSMEM_offset_0_alias, 0, 0
	.other		__nv_reservedSMEM_offset_0_alias,@"STO_CUDA_RESERVED_SHARED STV_DEFAULT"
__nv_reservedSMEM_offset_0_alias:
	.zero		0


//--------------------- .nv.global                --------------------------
	.section	.nv.global,"aw",@nobits
.nv.global:
	.type		_ZN39_INTERNAL_c9feb8c3_4_k_cu_bcd8c569_34004cute1_E,@object
	.size		_ZN39_INTERNAL_c9feb8c3_4_k_cu_bcd8c569_34004cute1_E,(_ZN39_INTERNAL_c9feb8c3_4_k_cu_bcd8c569_34004cuda3std3__45__cpo6cbeginE - _ZN39_INTERNAL_c9feb8c3_4_k_cu_bcd8c569_34004cute1_E)
_ZN39_INTERNAL_c9feb8c3_4_k_cu_bcd8c569_34004cute1_E:
	.zero		1
	.type		_ZN39_INTERNAL_c9feb8c3_4_k_cu_bcd8c569_34004cuda3std3__45__cpo6cbeginE,@object
	.size		_ZN39_INTERNAL_c9feb8c3_4_k_cu_bcd8c569_34004cuda3std3__45__cpo6cbeginE,(_ZN39_INTERNAL_c9feb8c3_4_k_cu_bcd8c569_34004cuda3std3__48in_placeE - _ZN39_INTERNAL_c9feb8c3_4_k_cu_bcd8c569_34004cuda3std3__45__cpo6cbeginE)
_ZN39_INTERNAL_c9feb8c3_4_k_cu_bcd8c569_34004cuda3std3__45__cpo6cbeginE:
	.zero		1
	.type		_ZN39_INTERNAL_c9feb8c3_4_k_cu_bcd8c569_34004cuda3std3__48in_placeE,@object
	.size		_ZN39_INTERNAL_c9feb8c3_4_k_cu_bcd8c569_34004cuda3std3__48in_placeE,(_ZN39_INTERNAL_c9feb8c3_4_k_cu_bcd8c569_34004cuda3std6ranges3__45__cpo9iter_moveE - _ZN39_INTERNAL_c9feb8c3_4_k_cu_bcd8c569_34004cuda3std3__48in_placeE)
_ZN39_INTERNAL_c9feb8c3_4_k_cu_bcd8c569_34004cuda3std3__48in_placeE:
	.zero		1
	.type		_ZN39_INTERNAL_c9feb8c3_4_k_cu_bcd8c569_34004cuda3std6ranges3__45__cpo9iter_moveE,@object
	.size		_ZN39_INTERNAL_c9feb8c3_4_k_cu_bcd8c569_34004cuda3std6ranges3__45__cpo9iter_moveE,(_ZN39_INTERNAL_c9feb8c3_4_k_cu_bcd8c569_34004cuda3std3__45__cpo5beginE - _ZN39_INTERNAL_c9feb8c3_4_k_cu_bcd8c569_34004cuda3std6ranges3__45__cpo9iter_moveE)
_ZN39_INTERNAL_c9feb8c3_4_k_cu_bcd8c569_34004cuda3std6ranges3__45__cpo9iter_moveE:
	.zero		1
	.type		_ZN39_INTERNAL_c9feb8c3_4_k_cu_bcd8c569_34004cuda3std3__45__cpo5beginE,@object
	.size		_ZN39_INTERNAL_c9feb8c3_4_k_cu_bcd8c569_34004cuda3std3__45__cpo5beginE,(_ZN39_INTERNAL_c9feb8c3_4_k_cu_bcd8c569_34004cuda3std3__441_GLOBAL__N__c9feb8c3_4_k_cu_bcd8c569_34006ignoreE - _ZN39_INTERNAL_c9feb8c3_4_k_cu_bcd8c569_34004cuda3std3__45__cpo5beginE)
_ZN39_INTERNAL_c9feb8c3_4_k_cu_bcd8c569_34004cuda3std3__45__cpo5beginE:
	.zero		1
	.type		_ZN39_INTERNAL_c9feb8c3_4_k_cu_bcd8c569_34004cuda3std3__441_GLOBAL__N__c9feb8c3_4_k_cu_bcd8c569_34006ignoreE,@object
	.size		_ZN39_INTERNAL_c9feb8c3_4_k_cu_bcd8c569_34004cuda3std3__441_GLOBAL__N__c9feb8c3_4_k_cu_bcd8c569_34006ignoreE,(_ZN39_INTERNAL_c9feb8c3_4_k_cu_bcd8c569_34004cute7productE - _ZN39_INTERNAL_c9feb8c3_4_k_cu_bcd8c569_34004cuda3std3__441_GLOBAL__N__c9feb8c3_4_k_cu_bcd8c569_34006ignoreE)
_ZN39_INTERNAL_c9feb8c3_4_k_cu_bcd8c569_34004cuda3std3__441_GLOBAL__N__c9feb8c3_4_k_cu_bcd8c569_34006ignoreE:
	.zero		1
	.type		_ZN39_INTERNAL_c9feb8c3_4_k_cu_bcd8c569_34004cute7productE,@object
	.size		_ZN39_INTERNAL_c9feb8c3_4_k_cu_bcd8c569_34004cute7productE,(_ZN39_INTERNAL_c9feb8c3_4_k_cu_bcd8c569_34004cuda3std3__45__cpo3endE - _ZN39_INTERNAL_c9feb8c3_4_k_cu_bcd8c569_34004cute7productE)
_ZN39_INTERNAL_c9feb8c3_4_k_cu_bcd8c569_34004cute7productE:
	.zero		1
	.type		_ZN39_INTERNAL_c9feb8c3_4_k_cu_bcd8c569_34004cuda3std3__45__cpo3endE,@object
	.size		_ZN39_INTERNAL_c9feb8c3_4_k_cu_bcd8c569_34004cuda3std3__45__cpo3endE,(_ZN39_INTERNAL_c9feb8c3_4_k_cu_bcd8c569_34004cuda3std3__419piecewise_constructE - _ZN39_INTERNAL_c9feb8c3_4_k_cu_bcd8c569_34004cuda3std3__45__cpo3endE)
_ZN39_INTERNAL_c9feb8c3_4_k_cu_bcd8c569_34004cuda3std3__45__cpo3endE:
	.zero		1
	.type		_ZN39_INTERNAL_c9feb8c3_4_k_cu_bcd8c569_34004cuda3std3__419piecewise_constructE,@object
	.size		_ZN39_INTERNAL_c9feb8c3_4_k_cu_bcd8c569_34004cuda3std3__419piecewise_constructE,(_ZN39_INTERNAL_c9feb8c3_4_k_cu_bcd8c569_34004cuda3std3__45__cpo4cendE - _ZN39_INTERNAL_c9feb8c3_4_k_cu_bcd8c569_34004cuda3std3__419piecewise_constructE)
_ZN39_INTERNAL_c9feb8c3_4_k_cu_bcd8c569_34004cuda3std3__419piecewise_constructE:
	.zero		1
	.type		_ZN39_INTERNAL_c9feb8c3_4_k_cu_bcd8c569_34004cuda3std3__45__cpo4cendE,@object
	.size		_ZN39_INTERNAL_c9feb8c3_4_k_cu_bcd8c569_34004cuda3std3__45__cpo4cendE,(_ZN39_INTERNAL_c9feb8c3_4_k_cu_bcd8c569_34004cuda3std6ranges3__45__cpo4swapE - _ZN39_INTERNAL_c9feb8c3_4_k_cu_bcd8c569_34004cuda3std3__45__cpo4cendE)
_ZN39_INTERNAL_c9feb8c3_4_k_cu_bcd8c569_34004cuda3std3__45__cpo4cendE:
	.zero		1
	.type		_ZN39_INTERNAL_c9feb8c3_4_k_cu_bcd8c569_34004cuda3std6ranges3__45__cpo4swapE,@object
	.size		_ZN39_INTERNAL_c9feb8c3_4_k_cu_bcd8c569_34004cuda3std6ranges3__45__cpo4swapE,(.L_7 - _ZN39_INTERNAL_c9feb8c3_4_k_cu_bcd8c569_34004cuda3std6ranges3__45__cpo4swapE)
_ZN39_INTERNAL_c9feb8c3_4_k_cu_bcd8c569_34004cuda3std6ranges3__45__cpo4swapE:
	.zero		1
.L_7:


//--------------------- .nv.constant0._ZN7cutlass13device_kernelINS_4gemm6kernel13GemmUniversalIN4cute5tupleIJiiiiEEENS1_10collective13CollectiveMmaINS1_37MainloopSm90TmaGmmaWarpSpecializedFP8ILi56ENS5_IJNS4_1CILi2EEENSA_ILi1EEESC_EEENS1_32KernelTmaWarpSpecializedPingpongEEENS5_IJNSA_ILi64EEESG_NSA_ILi32EEEEEENS_12float_e4m3_tENS5_IJlSC_lEEESJ_SK_NS4_8TiledMMAINS4_8MMA_AtomIJNS4_4SM904GMMA30MMA_64x64x32_F32E4M3E4M3_SS_TNILNSO_7ScaleInE1ELSQ_1EEEEEENS4_6LayoutINS5_IJSC_SC_SC_EEENS5_IJNSA_ILi0EEESV_SV_EEEEENS5_IJNS4_10UnderscoreESY_SY_EEEEENS4_13SM90_TMA_LOADENS4_14ComposedLayoutINS4_7SwizzleILi1ELi4ELi3EEENS4_18smem_ptr_flag_bitsILi8EEENST_INS5_IJNSA_ILi8EEESH_EEENS5_IJSH_SC_EEEEEEEvNS4_8identityENS4_23SM90_TMA_LOAD_MULTICASTES1B_vS1C_EENS_8epilogue10collective6detail29Sm90TmaWarpSpecializedAdapterINS1G_15DefaultEpilogueISJ_SK_SK_NS1F_6thread17LinearCombinationISJ_Li1EffLNS1K_9ScaleType4KindE0ELNS_15FloatRoundStyleE2ESJ_EENS1_15EpilogueDefaultEEEEEvvEEEEvNT_6ParamsE --------------------------
	.section	.nv.constant0._ZN7cutlass13device_kernelINS_4gemm6kernel13GemmUniversalIN4cute5tupleIJiiiiEEENS1_10collective13CollectiveMmaINS1_37MainloopSm90TmaGmmaWarpSpecializedFP8ILi56ENS5_IJNS4_1CILi2EEENSA_ILi1EEESC_EEENS1_32KernelTmaWarpSpecializedPingpongEEENS5_IJNSA_ILi64EEESG_NSA_ILi32EEEEEENS_12float_e4m3_tENS5_IJlSC_lEEESJ_SK_NS4_8TiledMMAINS4_8MMA_AtomIJNS4_4SM904GMMA30MMA_64x64x32_F32E4M3E4M3_SS_TNILNSO_7ScaleInE1ELSQ_1EEEEEENS4_6LayoutINS5_IJSC_SC_SC_EEENS5_IJNSA_ILi0EEESV_SV_EEEEENS5_IJNS4_10UnderscoreESY_SY_EEEEENS4_13SM90_TMA_LOADENS4_14ComposedLayoutINS4_7SwizzleILi1ELi4ELi3EEENS4_18smem_ptr_flag_bitsILi8EEENST_INS5_IJNSA_ILi8EEESH_EEENS5_IJSH_SC_EEEEEEEvNS4_8identityENS4_23SM90_TMA_LOAD_MULTICASTES1B_vS1C_EENS_8epilogue10collective6detail29Sm90TmaWarpSpecializedAdapterINS1G_15DefaultEpilogueISJ_SK_SK_NS1F_6thread17LinearCombinationISJ_Li1EffLNS1K_9ScaleType4KindE0ELNS_15FloatRoundStyleE2ESJ_EENS1_15EpilogueDefaultEEEEEvvEEEEvNT_6ParamsE,"a",@progbits
	.sectionflags	@""
	.align	4
.nv.constant0._ZN7cutlass13device_kernelINS_4gemm6kernel13GemmUniversalIN4cute5tupleIJiiiiEEENS1_10collective13CollectiveMmaINS1_37MainloopSm90TmaGmmaWarpSpecializedFP8ILi56ENS5_IJNS4_1CILi2EEENSA_ILi1EEESC_EEENS1_32KernelTmaWarpSpecializedPingpongEEENS5_IJNSA_ILi64EEESG_NSA_ILi32EEEEEENS_12float_e4m3_tENS5_IJlSC_lEEESJ_SK_NS4_8TiledMMAINS4_8MMA_AtomIJNS4_4SM904GMMA30MMA_64x64x32_F32E4M3E4M3_SS_TNILNSO_7ScaleInE1ELSQ_1EEEEEENS4_6LayoutINS5_IJSC_SC_SC_EEENS5_IJNSA_ILi0EEESV_SV_EEEEENS5_IJNS4_10UnderscoreESY_SY_EEEEENS4_13SM90_TMA_LOADENS4_14ComposedLayoutINS4_7SwizzleILi1ELi4ELi3EEENS4_18smem_ptr_flag_bitsILi8EEENST_INS5_IJNSA_ILi8EEESH_EEENS5_IJSH_SC_EEEEEEEvNS4_8identityENS4_23SM90_TMA_LOAD_MULTICASTES1B_vS1C_EENS_8epilogue10collective6detail29Sm90TmaWarpSpecializedAdapterINS1G_15DefaultEpilogueISJ_SK_SK_NS1F_6thread17LinearCombinationISJ_Li1EffLNS1K_9ScaleType4KindE0ELNS_15FloatRoundStyleE2ESJ_EENS1_15EpilogueDefaultEEEEEvvEEEEvNT_6ParamsE:
	.zero		1664


//--------------------- SYMBOLS --------------------------

	.type		.nv.reservedSmem.offset0,@object
	.size		.nv.reservedSmem.offset0,0x4
